	.target	sm_80

	.elftype	@"ET_EXEC"


//--------------------- .note.nv.tkinfo           --------------------------
	.section	.note.nv.tkinfo,"",@"SHT_NOTE"
	.sectionflags	@"SHF_NOTE_NV_TKINFO"
	.tkinfo
        /*0018*/ 	.word	0x00000002
        /*0030*/ 	.string	""
        /*0030*/ 	.string	"ptxas"
        /*0030*/ 	.string	"Cuda compilation tools, release 13.0, V13.0.88"
        /*0030*/ 	.string	"Build cuda_13.0.r13.0/compiler.36424714_0"
        /*0030*/ 	.string	"-v  -suppress-debug-info  -lineinfo  -arch sm_80 "



//--------------------- .note.nv.cuinfo           --------------------------
	.section	.note.nv.cuinfo,"",@"SHT_NOTE"
	.sectionflags	@"SHF_NOTE_NV_CUINFO"
        /*0018*/ 	.short	0x0002
        /*001a*/ 	.short	0x0050
        /*001c*/ 	.short	0x0082
	.zero		2


//--------------------- .nv.info                  --------------------------
	.section	.nv.info,"",@"SHT_CUDA_INFO"
	.align	4


	//----- nvinfo : EIATTR_REGCOUNT
	.align		4
        /*0000*/ 	.byte	0x04, 0x2f
        /*0002*/ 	.short	(.L_1 - .L_0)
	.align		4
.L_0:
        /*0004*/ 	.word	index@(matmul_kernel)
        /*0008*/ 	.word	0x00000040


	//----- nvinfo : EIATTR_FRAME_SIZE
	.align		4
.L_1:
        /*000c*/ 	.byte	0x04, 0x11
        /*000e*/ 	.short	(.L_3 - .L_2)
	.align		4
.L_2:
        /*0010*/ 	.word	index@(matmul_kernel)
        /*0014*/ 	.word	0x00000000


	//----- nvinfo : EIATTR_MIN_STACK_SIZE
	.align		4
.L_3:
        /*0018*/ 	.byte	0x04, 0x12
        /*001a*/ 	.short	(.L_5 - .L_4)
	.align		4
.L_4:
        /*001c*/ 	.word	index@(matmul_kernel)
        /*0020*/ 	.word	0x00000000
.L_5:


//--------------------- .nv.info.matmul_kernel    --------------------------
	.section	.nv.info.matmul_kernel,"",@"SHT_CUDA_INFO"
	.sectionflags	@""
	.align	4


	//----- nvinfo : EIATTR_CUDA_API_VERSION
	.align		4
        /*0000*/ 	.byte	0x04, 0x37
        /*0002*/ 	.short	(.L_7 - .L_6)
.L_6:
        /*0004*/ 	.word	0x00000082


	//----- nvinfo : EIATTR_SW2861232_WAR
	.align		4
.L_7:
        /*0008*/ 	.byte	0x01, 0x35
	.zero		2


	//----- nvinfo : EIATTR_PARAM_CBANK
	.align		4
        /*000c*/ 	.byte	0x04, 0x0a
        /*000e*/ 	.short	(.L_9 - .L_8)
	.align		4
.L_8:
        /*0010*/ 	.word	index@(.nv.constant0.matmul_kernel)
        /*0014*/ 	.short	0x0160
        /*0016*/ 	.short	0x0050


	//----- nvinfo : EIATTR_CBANK_PARAM_SIZE
	.align		4
.L_9:
        /*0018*/ 	.byte	0x03, 0x19
        /*001a*/ 	.short	0x0050


	//----- nvinfo : EIATTR_KPARAM_INFO
	.align		4
        /*001c*/ 	.byte	0x04, 0x17
        /*001e*/ 	.short	(.L_11 - .L_10)
.L_10:
        /*0020*/ 	.word	0x00000000
        /*0024*/ 	.short	0x000d
        /*0026*/ 	.short	0x0048
        /*0028*/ 	.byte	0x00, 0xf4, 0x21, 0x00


	//----- nvinfo : EIATTR_KPARAM_INFO
	.align		4
.L_11:
        /*002c*/ 	.byte	0x04, 0x17
        /*002e*/ 	.short	(.L_13 - .L_12)
.L_12:
        /*0030*/ 	.word	0x00000000
        /*0034*/ 	.short	0x000c
        /*0036*/ 	.short	0x0040
        /*0038*/ 	.byte	0x00, 0xf4, 0x21, 0x00


	//----- nvinfo : EIATTR_KPARAM_INFO
	.align		4
.L_13:
        /*003c*/ 	.byte	0x04, 0x17
        /*003e*/ 	.short	(.L_15 - .L_14)
.L_14:
        /*0040*/ 	.word	0x00000000
        /*0044*/ 	.short	0x000b
        /*0046*/ 	.short	0x0038
        /*0048*/ 	.byte	0x00, 0xf0, 0x11, 0x00


	//----- nvinfo : EIATTR_KPARAM_INFO
	.align		4
.L_15:
        /*004c*/ 	.byte	0x04, 0x17
        /*004e*/ 	.short	(.L_17 - .L_16)
.L_16:
        /*0050*/ 	.word	0x00000000
        /*0054*/ 	.short	0x000a
        /*0056*/ 	.short	0x0034
        /*0058*/ 	.byte	0x00, 0xf0, 0x11, 0x00


	//----- nvinfo : EIATTR_KPARAM_INFO
	.align		4
.L_17:
        /*005c*/ 	.byte	0x04, 0x17
        /*005e*/ 	.short	(.L_19 - .L_18)
.L_18:
        /*0060*/ 	.word	0x00000000
        /*0064*/ 	.short	0x0009
        /*0066*/ 	.short	0x0030
        /*0068*/ 	.byte	0x00, 0xf0, 0x11, 0x00


	//----- nvinfo : EIATTR_KPARAM_INFO
	.align		4
.L_19:
        /*006c*/ 	.byte	0x04, 0x17
        /*006e*/ 	.short	(.L_21 - .L_20)
.L_20:
        /*0070*/ 	.word	0x00000000
        /*0074*/ 	.short	0x0008
        /*0076*/ 	.short	0x002c
        /*0078*/ 	.byte	0x00, 0xf0, 0x11, 0x00


	//----- nvinfo : EIATTR_KPARAM_INFO
	.align		4
.L_21:
        /*007c*/ 	.byte	0x04, 0x17
        /*007e*/ 	.short	(.L_23 - .L_22)
.L_22:
        /*0080*/ 	.word	0x00000000
        /*0084*/ 	.short	0x0007
        /*0086*/ 	.short	0x0028
        /*0088*/ 	.byte	0x00, 0xf0, 0x11, 0x00


	//----- nvinfo : EIATTR_KPARAM_INFO
	.align		4
.L_23:
        /*008c*/ 	.byte	0x04, 0x17
        /*008e*/ 	.short	(.L_25 - .L_24)
.L_24:
        /*0090*/ 	.word	0x00000000
        /*0094*/ 	.short	0x0006
        /*0096*/ 	.short	0x0024
        /*0098*/ 	.byte	0x00, 0xf0, 0x11, 0x00


	//----- nvinfo : EIATTR_KPARAM_INFO
	.align		4
.L_25:
        /*009c*/ 	.byte	0x04, 0x17
        /*009e*/ 	.short	(.L_27 - .L_26)
.L_26:
        /*00a0*/ 	.word	0x00000000
        /*00a4*/ 	.short	0x0005
        /*00a6*/ 	.short	0x0020
        /*00a8*/ 	.byte	0x00, 0xf0, 0x11, 0x00


	//----- nvinfo : EIATTR_KPARAM_INFO
	.align		4
.L_27:
        /*00ac*/ 	.byte	0x04, 0x17
        /*00ae*/ 	.short	(.L_29 - .L_28)
.L_28:
        /*00b0*/ 	.word	0x00000000
        /*00b4*/ 	.short	0x0004
        /*00b6*/ 	.short	0x001c
        /*00b8*/ 	.byte	0x00, 0xf0, 0x11, 0x00


	//----- nvinfo : EIATTR_KPARAM_INFO
	.align		4
.L_29:
        /*00bc*/ 	.byte	0x04, 0x17
        /*00be*/ 	.short	(.L_31 - .L_30)
.L_30:
        /*00c0*/ 	.word	0x00000000
        /*00c4*/ 	.short	0x0003
        /*00c6*/ 	.short	0x0018
        /*00c8*/ 	.byte	0x00, 0xf0, 0x11, 0x00


	//----- nvinfo : EIATTR_KPARAM_INFO
	.align		4
.L_31:
        /*00cc*/ 	.byte	0x04, 0x17
        /*00ce*/ 	.short	(.L_33 - .L_32)
.L_32:
        /*00d0*/ 	.word	0x00000000
        /*00d4*/ 	.short	0x0002
        /*00d6*/ 	.short	0x0010
        /*00d8*/ 	.byte	0x00, 0xf4, 0x21, 0x00


	//----- nvinfo : EIATTR_KPARAM_INFO
	.align		4
.L_33:
        /*00dc*/ 	.byte	0x04, 0x17
        /*00de*/ 	.short	(.L_35 - .L_34)
.L_34:
        /*00e0*/ 	.word	0x00000000
        /*00e4*/ 	.short	0x0001
        /*00e6*/ 	.short	0x0008
        /*00e8*/ 	.byte	0x00, 0xf4, 0x21, 0x00


	//----- nvinfo : EIATTR_KPARAM_INFO
	.align		4
.L_35:
        /*00ec*/ 	.byte	0x04, 0x17
        /*00ee*/ 	.short	(.L_37 - .L_36)
.L_36:
        /*00f0*/ 	.word	0x00000000
        /*00f4*/ 	.short	0x0000
        /*00f6*/ 	.short	0x0000
        /*00f8*/ 	.byte	0x00, 0xf4, 0x21, 0x00


	//----- nvinfo : EIATTR_MAXREG_COUNT
	.align		4
.L_37:
        /*00fc*/ 	.byte	0x03, 0x1b
        /*00fe*/ 	.short	0x00ff


	//----- nvinfo : EIATTR_NUM_BARRIERS
	.align		4
        /*0100*/ 	.byte	0x02, 0x4c
        /*0102*/ 	.byte	0x01
	.zero		1


	//----- nvinfo : EIATTR_MERCURY_ISA_VERSION
	.align		4
        /*0104*/ 	.byte	0x03, 0x5f
        /*0106*/ 	.short	0x0000


	//----- nvinfo : EIATTR_EXIT_INSTR_OFFSETS
	.align		4
        /*0108*/ 	.byte	0x04, 0x1c
        /*010a*/ 	.short	(.L_39 - .L_38)


	//   ....[0]....
.L_38:
        /*010c*/ 	.word	0x00001bc0


	//   ....[1]....
        /*0110*/ 	.word	0x00001bf0


	//----- nvinfo : EIATTR_REQNTID
	.align		4
.L_39:
        /*0114*/ 	.byte	0x04, 0x10
        /*0116*/ 	.short	(.L_41 - .L_40)
.L_40:
        /*0118*/ 	.word	0x00000080
        /*011c*/ 	.word	0x00000001
        /*0120*/ 	.word	0x00000001
.L_41:


//--------------------- .nv.callgraph             --------------------------
	.section	.nv.callgraph,"",@"SHT_CUDA_CALLGRAPH"
	.align	4
	.sectionentsize	8
	.align		4
        /*0000*/ 	.word	0x00000000
	.align		4
        /*0004*/ 	.word	0xffffffff
	.align		4
        /*0008*/ 	.word	0x00000000
	.align		4
        /*000c*/ 	.word	0xfffffffe
	.align		4
        /*0010*/ 	.word	0x00000000
	.align		4
        /*0014*/ 	.word	0xfffffffd
	.align		4
        /*0018*/ 	.word	0x00000000
	.align		4
        /*001c*/ 	.word	0xfffffffc


//--------------------- .nv.rel.action            --------------------------
	.section	.nv.rel.action,"",@"SHT_CUDA_RELOCINFO"
	.align	8
	.sectionentsize	8
        /*0000*/ 	.byte	0x73, 0x00, 0x00, 0x00, 0x00, 0x00, 0x00, 0x00, 0x00, 0x00, 0x00, 0x11, 0x25, 0x00, 0x05, 0x36


//--------------------- .nv.constant0.matmul_kernel --------------------------
	.section	.nv.constant0.matmul_kernel,"a",@progbits
	.sectionflags	@""
	.align	4
.nv.constant0.matmul_kernel:
	.zero		432


//--------------------- .text.matmul_kernel       --------------------------
	.section	.text.matmul_kernel,"ax",@progbits
	.sectioninfo	@"SHI_REGISTERS=64"
	.align	128
        .global         matmul_kernel
        .type           matmul_kernel,@function
        .size           matmul_kernel,(.L_x_3 - matmul_kernel)
        .other          matmul_kernel,@"STO_CUDA_ENTRY STV_DEFAULT"
matmul_kernel:
.text.matmul_kernel:
[----:B------:R-:W-:Y:S02]  /*0000*/  IMAD.MOV.U32 R1, RZ, RZ, c[0x0][0x28] ;  /* 0x00000a00ff017624 */ /* 0x000fe400078e00ff */
[----:B------:R-:W-:Y:S01]  /*0010*/  IMAD.MOV.U32 R0, RZ, RZ, 0x1f ;  /* 0x0000001fff007424 */ /* 0x000fe200078e00ff */
[----:B------:R-:W0:Y:S01]  /*0020*/  S2R R5, SR_CTAID.X ;  /* 0x0000000000057919 */ /* 0x000e220000002500 */
[----:B------:R-:W-:Y:S01]  /*0030*/  IMAD.MOV.U32 R40, RZ, RZ, c[0x0][0x180] ;  /* 0x00006000ff287624 */ /* 0x000fe200078e00ff */
[----:B------:R-:W-:Y:S02]  /*0040*/  ULDC.64 UR6, c[0x0][0x118] ;  /* 0x0000460000067ab9 */ /* 0x000fe40000000a00 */
[----:B------:R-:W-:Y:S02]  /*0050*/  IADD3 R0, R0, c[0x0][0x17c], RZ ;  /* 0x00005f0000007a10 */ /* 0x000fe40007ffe0ff */
[----:B------:R-:W-:Y:S02]  /*0060*/  IADD3 R40, R40, 0x1f, RZ ;  /* 0x0000001f28287810 */ /* 0x000fe40007ffe0ff */
[----:B------:R-:W-:-:S04]  /*0070*/  SHF.R.S32.HI R3, RZ, 0x1f, R0 ;  /* 0x0000001fff037819 */ /* 0x000fc80000011400 */
[----:B------:R-:W-:-:S04]  /*0080*/  LEA.HI R3, R3, R0, RZ, 0x5 ;  /* 0x0000000003037211 */ /* 0x000fc800078f28ff */
[----:B------:R-:W-:-:S05]  /*0090*/  SHF.R.S32.HI R3, RZ, 0x5, R3 ;  /* 0x00000005ff037819 */ /* 0x000fca0000011403 */
[----:B------:R-:W-:Y:S01]  /*00a0*/  IMAD.SHL.U32 R4, R3, 0x8, RZ ;  /* 0x0000000803047824 */ /* 0x000fe200078e00ff */
[----:B0-----:R-:W-:-:S04]  /*00b0*/  IABS R8, R5 ;  /* 0x0000000500087213 */ /* 0x001fc80000000000 */
[-C--:B------:R-:W-:Y:S02]  /*00c0*/  IABS R7, R4.reuse ;  /* 0x0000000400077213 */ /* 0x080fe40000000000 */
[----:B------:R-:W-:Y:S02]  /*00d0*/  IABS R10, R4 ;  /* 0x00000004000a7213 */ /* 0x000fe40000000000 */
[----:B------:R-:W0:Y:S08]  /*00e0*/  I2F.RP R0, R7 ;  /* 0x0000000700007306 */ /* 0x000e300000209400 */
[----:B0-----:R-:W0:Y:S02]  /*00f0*/  MUFU.RCP R0, R0 ;  /* 0x0000000000007308 */ /* 0x001e240000001000 */
[----:B0-----:R-:W-:Y:S01]  /*0100*/  IADD3 R2, R0, 0xffffffe, RZ ;  /* 0x0ffffffe00027810 */ /* 0x001fe20007ffe0ff */
[----:B------:R-:W-:-:S05]  /*0110*/  IMAD.MOV R0, RZ, RZ, -R10 ;  /* 0x000000ffff007224 */ /* 0x000fca00078e0a0a */
[----:B------:R0:W1:Y:S02]  /*0120*/  F2I.FTZ.U32.TRUNC.NTZ R3, R2 ;  /* 0x0000000200037305 */ /* 0x000064000021f000 */
[----:B0-----:R-:W-:Y:S02]  /*0130*/  IMAD.MOV.U32 R2, RZ, RZ, RZ ;  /* 0x000000ffff027224 */ /* 0x001fe400078e00ff */
[----:B-1----:R-:W-:-:S04]  /*0140*/  IMAD.MOV R6, RZ, RZ, -R3 ;  /* 0x000000ffff067224 */ /* 0x002fc800078e0a03 */
[----:B------:R-:W-:Y:S02]  /*0150*/  IMAD R9, R6, R7, RZ ;  /* 0x0000000706097224 */ /* 0x000fe400078e02ff */
[----:B------:R-:W-:Y:S02]  /*0160*/  IMAD.MOV.U32 R6, RZ, RZ, R8 ;  /* 0x000000ffff067224 */ /* 0x000fe400078e0008 */
[----:B------:R-:W-:-:S06]  /*0170*/  IMAD.HI.U32 R3, R3, R9, R2 ;  /* 0x0000000903037227 */ /* 0x000fcc00078e0002 */
[----:B------:R-:W-:-:S04]  /*0180*/  IMAD.HI.U32 R3, R3, R6, RZ ;  /* 0x0000000603037227 */ /* 0x000fc800078e00ff */
[----:B------:R-:W-:-:S05]  /*0190*/  IMAD R0, R3, R0, R6 ;  /* 0x0000000003007224 */ /* 0x000fca00078e0206 */
[----:B------:R-:W-:-:S13]  /*01a0*/  ISETP.GT.U32.AND P1, PT, R7, R0, PT ;  /* 0x000000000700720c */ /* 0x000fda0003f24070 */
[----:B------:R-:W-:Y:S01]  /*01b0*/  @!P1 IMAD.IADD R0, R0, 0x1, -R7 ;  /* 0x0000000100009824 */ /* 0x000fe200078e0a07 */
[----:B------:R-:W-:Y:S02]  /*01c0*/  @!P1 IADD3 R3, R3, 0x1, RZ ;  /* 0x0000000103039810 */ /* 0x000fe40007ffe0ff */
[----:B------:R-:W-:Y:S02]  /*01d0*/  ISETP.NE.AND P1, PT, R4, RZ, PT ;  /* 0x000000ff0400720c */ /* 0x000fe40003f25270 */
[----:B------:R-:W-:Y:S02]  /*01e0*/  ISETP.GE.U32.AND P0, PT, R0, R7, PT ;  /* 0x000000070000720c */ /* 0x000fe40003f06070 */
[----:B------:R-:W-:-:S04]  /*01f0*/  LOP3.LUT R0, R5, R4, RZ, 0x3c, !PT ;  /* 0x0000000405007212 */ /* 0x000fc800078e3cff */
[----:B------:R-:W-:Y:S01]  /*0200*/  ISETP.GE.AND P2, PT, R0, RZ, PT ;  /* 0x000000ff0000720c */ /* 0x000fe20003f46270 */
[----:B------:R-:W-:-:S05]  /*0210*/  IMAD.MOV.U32 R0, RZ, RZ, c[0x0][0x178] ;  /* 0x00005e00ff007624 */ /* 0x000fca00078e00ff */
[----:B------:R-:W-:Y:S02]  /*0220*/  IADD3 R0, R0, 0xf, RZ ;  /* 0x0000000f00007810 */ /* 0x000fe40007ffe0ff */
[----:B------:R-:W-:-:S05]  /*0230*/  @P0 IADD3 R3, R3, 0x1, RZ ;  /* 0x0000000103030810 */ /* 0x000fca0007ffe0ff */
[----:B------:R-:W-:Y:S01]  /*0240*/  IMAD.MOV.U32 R2, RZ, RZ, R3 ;  /* 0x000000ffff027224 */ /* 0x000fe200078e0003 */
[----:B------:R-:W-:-:S03]  /*0250*/  SHF.R.S32.HI R3, RZ, 0x1f, R0 ;  /* 0x0000001fff037819 */ /* 0x000fc60000011400 */
[----:B------:R-:W-:Y:S01]  /*0260*/  @!P2 IMAD.MOV R2, RZ, RZ, -R2 ;  /* 0x000000ffff02a224 */ /* 0x000fe200078e0a02 */
[----:B------:R-:W-:Y:S02]  /*0270*/  @!P1 LOP3.LUT R2, RZ, R4, RZ, 0x33, !PT ;  /* 0x00000004ff029212 */ /* 0x000fe400078e33ff */
[----:B------:R-:W-:-:S03]  /*0280*/  LEA.HI R3, R3, R0, RZ, 0x4 ;  /* 0x0000000003037211 */ /* 0x000fc600078f20ff */
[----:B------:R-:W-:Y:S02]  /*0290*/  IMAD.SHL.U32 R6, R2, 0x8, RZ ;  /* 0x0000000802067824 */ /* 0x000fe400078e00ff */
[----:B------:R-:W-:-:S03]  /*02a0*/  IMAD.MOV R2, RZ, RZ, -R2 ;  /* 0x000000ffff027224 */ /* 0x000fc600078e0a02 */
[----:B------:R-:W-:Y:S01]  /*02b0*/  LEA.HI.SX32 R3, R3, -R6, 0x1c ;  /* 0x8000000603037211 */ /* 0x000fe200078fe2ff */
[----:B------:R-:W-:-:S03]  /*02c0*/  IMAD R4, R4, R2, R5 ;  /* 0x0000000204047224 */ /* 0x000fc600078e0205 */
[----:B------:R-:W-:Y:S02]  /*02d0*/  IMNMX R11, R3, 0x8, PT ;  /* 0x00000008030b7817 */ /* 0x000fe40003800200 */
[----:B------:R-:W-:Y:S02]  /*02e0*/  IABS R9, R4 ;  /* 0x0000000400097213 */ /* 0x000fe40000000000 */
[----:B------:R-:W-:-:S04]  /*02f0*/  IABS R7, R11 ;  /* 0x0000000b00077213 */ /* 0x000fc80000000000 */
[----:B------:R-:W0:Y:S08]  /*0300*/  I2F.RP R0, R7 ;  /* 0x0000000700007306 */ /* 0x000e300000209400 */
[----:B0-----:R-:W0:Y:S02]  /*0310*/  MUFU.RCP R0, R0 ;  /* 0x0000000000007308 */ /* 0x001e240000001000 */
[----:B0-----:R-:W-:-:S06]  /*0320*/  IADD3 R3, R0, 0xffffffe, RZ ;  /* 0x0ffffffe00037810 */ /* 0x001fcc0007ffe0ff */
[----:B------:R-:W0:Y:S02]  /*0330*/  F2I.FTZ.U32.TRUNC.NTZ R3, R3 ;  /* 0x0000000300037305 */ /* 0x000e24000021f000 */
[----:B0-----:R-:W-:-:S04]  /*0340*/  IMAD.MOV R8, RZ, RZ, -R3 ;  /* 0x000000ffff087224 */ /* 0x001fc800078e0a03 */
[----:B------:R-:W-:Y:S01]  /*0350*/  IMAD.MOV.U32 R2, RZ, RZ, R8 ;  /* 0x000000ffff027224 */ /* 0x000fe200078e0008 */
[----:B------:R-:W-:-:S03]  /*0360*/  IABS R8, R11 ;  /* 0x0000000b00087213 */ /* 0x000fc60000000000 */
[----:B------:R-:W-:Y:S02]  /*0370*/  IMAD R5, R2, R7, RZ ;  /* 0x0000000702057224 */ /* 0x000fe400078e02ff */
[----:B------:R-:W-:Y:S02]  /*0380*/  IMAD.MOV.U32 R2, RZ, RZ, RZ ;  /* 0x000000ffff027224 */ /* 0x000fe400078e00ff */
[----:B------:R-:W-:Y:S02]  /*0390*/  IMAD.MOV R0, RZ, RZ, -R8 ;  /* 0x000000ffff007224 */ /* 0x000fe400078e0a08 */
        /* <DEDUP_REMOVED lines=9> */
[----:B------:R-:W-:Y:S02]  /*0430*/  ISETP.GE.AND P2, PT, R0, RZ, PT ;  /* 0x000000ff0000720c */ /* 0x000fe40003f46270 */
[----:B------:R-:W0:Y:S05]  /*0440*/  S2R R0, SR_TID.X ;  /* 0x0000000000007919 */ /* 0x000e2a0000002100 */
[----:B------:R-:W-:Y:S02]  /*0450*/  @P0 IADD3 R2, R2, 0x1, RZ ;  /* 0x0000000102020810 */ /* 0x000fe40007ffe0ff */
[----:B------:R-:W-:-:S03]  /*0460*/  ISETP.GT.AND P0, PT, R40, 0x1f, PT ;  /* 0x0000001f2800780c */ /* 0x000fc60003f04270 */
[----:B------:R-:W-:-:S04]  /*0470*/  IMAD.MOV.U32 R10, RZ, RZ, R2 ;  /* 0x000000ffff0a7224 */ /* 0x000fc800078e0002 */
[----:B------:R-:W-:Y:S01]  /*0480*/  @!P2 IMAD.MOV R10, RZ, RZ, -R10 ;  /* 0x000000ffff0aa224 */ /* 0x000fe200078e0a0a */
[----:B------:R-:W-:-:S05]  /*0490*/  @!P1 LOP3.LUT R10, RZ, R11, RZ, 0x33, !PT ;  /* 0x0000000bff0a9212 */ /* 0x000fca00078e33ff */
[----:B------:R-:W-:Y:S01]  /*04a0*/  IMAD.MOV R2, RZ, RZ, -R10 ;  /* 0x000000ffff027224 */ /* 0x000fe200078e0a0a */
[----:B------:R-:W-:Y:S01]  /*04b0*/  @!P0 PRMT R16, RZ, 0x7610, R16 ;  /* 0x00007610ff108816 */ /* 0x000fe20000000010 */
[----:B------:R-:W-:Y:S01]  /*04c0*/  IMAD.SHL.U32 R10, R10, 0x20, RZ ;  /* 0x000000200a0a7824 */ /* 0x000fe200078e00ff */
[----:B------:R-:W-:Y:S01]  /*04d0*/  @!P0 PRMT R18, RZ, 0x7610, R18 ;  /* 0x00007610ff128816 */ /* 0x000fe20000000012 */
[----:B------:R-:W-:Y:S01]  /*04e0*/  IMAD R2, R11, R2, R4 ;  /* 0x000000020b027224 */ /* 0x000fe200078e0204 */
[C---:B0-----:R-:W-:Y:S01]  /*04f0*/  LOP3.LUT R3, R0.reuse, 0xf, RZ, 0xc0, !PT ;  /* 0x0000000f00037812 */ /* 0x041fe200078ec0ff */
[----:B------:R-:W-:Y:S01]  /*0500*/  @!P0 IMAD.SHL.U32 R7, R0, 0x2, RZ ;  /* 0x0000000200078824 */ /* 0x000fe200078e00ff */
[----:B------:R-:W-:Y:S01]  /*0510*/  SHF.R.U32.HI R5, RZ, 0x4, R0 ;  /* 0x00000004ff057819 */ /* 0x000fe20000011600 */
[----:B------:R-:W-:Y:S01]  /*0520*/  IMAD.IADD R2, R6, 0x1, R2 ;  /* 0x0000000106027824 */ /* 0x000fe200078e0202 */
[C---:B------:R-:W-:Y:S01]  /*0530*/  LOP3.LUT R4, R0.reuse, 0x1f, RZ, 0xc0, !PT ;  /* 0x0000001f00047812 */ /* 0x040fe200078ec0ff */
[----:B------:R-:W-:Y:S01]  /*0540*/  @!P0 IMAD.SHL.U32 R6, R0, 0x20, RZ ;  /* 0x0000002000068824 */ /* 0x000fe200078e00ff */
[----:B------:R-:W-:Y:S01]  /*0550*/  SGXT.U32 R5, R5, 0x3 ;  /* 0x000000030505781a */ /* 0x000fe20000000000 */
[----:B------:R-:W-:Y:S01]  /*0560*/  IMAD R2, R2, 0x10, R3 ;  /* 0x0000001002027824 */ /* 0x000fe200078e0203 */
[----:B------:R-:W-:-:S02]  /*0570*/  SHF.R.U32.HI R3, RZ, 0x4, R0 ;  /* 0x00000004ff037819 */ /* 0x000fc40000011600 */
[----:B------:R-:W-:Y:S02]  /*0580*/  @!P0 PRMT R16, R16, 0x5410, RZ ;  /* 0x0000541010108816 */ /* 0x000fe400000000ff */
[----:B------:R-:W-:Y:S02]  /*0590*/  @!P0 PRMT R18, R18, 0x5410, RZ ;  /* 0x0000541012128816 */ /* 0x000fe400000000ff */
[----:B------:R-:W-:Y:S01]  /*05a0*/  @!P0 LOP3.LUT R8, R6, 0x60, RZ, 0xc0, !PT ;  /* 0x0000006006088812 */ /* 0x000fe200078ec0ff */
[----:B------:R-:W-:Y:S05]  /*05b0*/  @!P0 BRA `(.L_x_0) ;  /* 0x0000130000008947 */ /* 0x000fea0003800000 */
[----:B------:R-:W-:Y:S01]  /*05c0*/  IABS R6, c[0x0][0x17c] ;  /* 0x00005f0000067a13 */ /* 0x000fe20000000000 */
[----:B------:R-:W-:Y:S01]  /*05d0*/  IMAD R44, R5, c[0x0][0x188], RZ ;  /* 0x00006200052c7a24 */ /* 0x000fe200078e02ff */
[----:B------:R-:W-:Y:S01]  /*05e0*/  IABS R13, c[0x0][0x178] ;  /* 0x00005e00000d7a13 */ /* 0x000fe20000000000 */
[----:B------:R-:W-:Y:S01]  /*05f0*/  IMAD.MOV.U32 R41, RZ, RZ, c[0x0][0x18c] ;  /* 0x00006300ff297624 */ /* 0x000fe200078e00ff */
[----:B------:R-:W0:Y:S01]  /*0600*/  I2F.RP R8, R6 ;  /* 0x0000000600087306 */ /* 0x000e220000209400 */
[----:B------:R-:W-:Y:S01]  /*0610*/  LOP3.LUT R7, R0, 0x60, RZ, 0xc0, !PT ;  /* 0x0000006000077812 */ /* 0x000fe200078ec0ff */
[----:B------:R-:W-:Y:S01]  /*0620*/  IMAD.MOV.U32 R42, RZ, RZ, c[0x0][0x188] ;  /* 0x00006200ff2a7624 */ /* 0x000fe200078e00ff */
[----:B------:R-:W-:Y:S01]  /*0630*/  SHF.R.S32.HI R9, RZ, 0x1f, R40 ;  /* 0x0000001fff097819 */ /* 0x000fe20000011428 */
[----:B------:R-:W-:Y:S01]  /*0640*/  IMAD.SHL.U32 R41, R41, 0x20, RZ ;  /* 0x0000002029297824 */ /* 0x000fe200078e00ff */
[----:B------:R-:W-:Y:S01]  /*0650*/  ULDC UR4, c[0x0][0x180] ;  /* 0x0000600000047ab9 */ /* 0x000fe20000000800 */
[----:B------:R-:W-:Y:S01]  /*0660*/  IMAD.SHL.U32 R42, R42, 0x20, RZ ;  /* 0x000000202a2a7824 */ /* 0x000fe200078e00ff */
[----:B------:R-:W-:Y:S01]  /*0670*/  LEA.HI R40, R9, R40, RZ, 0x5 ;  /* 0x0000002809287211 */ /* 0x000fe200078f28ff */
[----:B------:R-:W1:Y:S03]  /*0680*/  I2F.RP R11, R13 ;  /* 0x0000000d000b7306 */ /* 0x000e660000209400 */
[----:B------:R-:W-:-:S05]  /*0690*/  SHF.R.S32.HI R40, RZ, 0x5, R40 ;  /* 0x00000005ff287819 */ /* 0x000fca0000011428 */
[----:B0-----:R-:W0:Y:S08]  /*06a0*/  MUFU.RCP R8, R8 ;  /* 0x0000000800087308 */ /* 0x001e300000001000 */
[----:B-1----:R-:W1:Y:S01]  /*06b0*/  MUFU.RCP R11, R11 ;  /* 0x0000000b000b7308 */ /* 0x002e620000001000 */
[----:B0-----:R-:W-:Y:S02]  /*06c0*/  IADD3 R16, R8, 0xffffffe, RZ ;  /* 0x0ffffffe08107810 */ /* 0x001fe40007ffe0ff */
[----:B------:R-:W-:-:S05]  /*06d0*/  LEA.HI R8, R7, R10, RZ, 0x1b ;  /* 0x0000000a07087211 */ /* 0x000fca00078fd8ff */
[----:B------:R0:W2:Y:S01]  /*06e0*/  F2I.FTZ.U32.TRUNC.NTZ R17, R16 ;  /* 0x0000001000117305 */ /* 0x0000a2000021f000 */
[C---:B------:R-:W-:Y:S02]  /*06f0*/  IADD3 R27, R8.reuse, 0x1c, RZ ;  /* 0x0000001c081b7810 */ /* 0x040fe40007ffe0ff */
[----:B-1----:R-:W-:Y:S02]  /*0700*/  IADD3 R14, R11, 0xffffffe, RZ ;  /* 0x0ffffffe0b0e7810 */ /* 0x002fe40007ffe0ff */
[----:B------:R-:W-:-:S03]  /*0710*/  IADD3 R26, R8, 0x18, RZ ;  /* 0x00000018081a7810 */ /* 0x000fc60007ffe0ff */
[----:B------:R1:W3:Y:S01]  /*0720*/  F2I.FTZ.U32.TRUNC.NTZ R15, R14 ;  /* 0x0000000e000f7305 */ /* 0x0002e2000021f000 */
[----:B0-----:R-:W-:Y:S01]  /*0730*/  IMAD.MOV.U32 R16, RZ, RZ, RZ ;  /* 0x000000ffff107224 */ /* 0x001fe200078e00ff */
[C---:B------:R-:W-:Y:S02]  /*0740*/  IADD3 R22, R8.reuse, 0x10, RZ ;  /* 0x0000001008167810 */ /* 0x040fe40007ffe0ff */
[C---:B------:R-:W-:Y:S02]  /*0750*/  IADD3 R24, R8.reuse, 0x14, RZ ;  /* 0x0000001408187810 */ /* 0x040fe40007ffe0ff */
[----:B------:R-:W-:Y:S01]  /*0760*/  IABS R23, R22 ;  /* 0x0000001600177213 */ /* 0x000fe20000000000 */
[----:B--2---:R-:W-:Y:S01]  /*0770*/  IMAD.MOV R19, RZ, RZ, -R17 ;  /* 0x000000ffff137224 */ /* 0x004fe200078e0a11 */
[----:B------:R-:W-:Y:S01]  /*0780*/  IABS R21, R24 ;  /* 0x0000001800157213 */ /* 0x000fe20000000000 */
[----:B-1----:R-:W-:Y:S01]  /*0790*/  IMAD.MOV.U32 R14, RZ, RZ, RZ ;  /* 0x000000ffff0e7224 */ /* 0x002fe200078e00ff */
[C---:B------:R-:W-:Y:S01]  /*07a0*/  IADD3 R29, R8.reuse, 0xc, RZ ;  /* 0x0000000c081d7810 */ /* 0x040fe20007ffe0ff */
[----:B------:R-:W-:Y:S01]  /*07b0*/  IMAD R19, R19, R6, RZ ;  /* 0x0000000613137224 */ /* 0x000fe200078e02ff */
[----:B------:R-:W-:-:S02]  /*07c0*/  IADD3 R28, R8, 0x4, RZ ;  /* 0x00000004081c7810 */ /* 0x000fc40007ffe0ff */
[----:B------:R-:W-:Y:S01]  /*07d0*/  IABS R20, R29 ;  /* 0x0000001d00147213 */ /* 0x000fe20000000000 */
[----:B---3--:R-:W-:Y:S01]  /*07e0*/  IMAD.MOV R12, RZ, RZ, -R15 ;  /* 0x000000ffff0c7224 */ /* 0x008fe200078e0a0f */
[----:B------:R-:W-:Y:S01]  /*07f0*/  IADD3 R30, R8, 0x8, RZ ;  /* 0x00000008081e7810 */ /* 0x000fe20007ffe0ff */
[----:B------:R-:W-:Y:S01]  /*0800*/  IMAD.HI.U32 R16, R17, R19, R16 ;  /* 0x0000001311107227 */ /* 0x000fe200078e0010 */
[----:B------:R-:W-:Y:S02]  /*0810*/  IABS R17, R27 ;  /* 0x0000001b00117213 */ /* 0x000fe40000000000 */
[----:B------:R-:W-:Y:S01]  /*0820*/  IABS R19, R26 ;  /* 0x0000001a00137213 */ /* 0x000fe20000000000 */
[----:B------:R-:W-:Y:S01]  /*0830*/  IMAD R9, R12, R13, RZ ;  /* 0x0000000d0c097224 */ /* 0x000fe200078e02ff */
[----:B------:R-:W-:Y:S01]  /*0840*/  IABS R25, R8 ;  /* 0x0000000800197213 */ /* 0x000fe20000000000 */
[----:B------:R-:W-:-:S04]  /*0850*/  IMAD.HI.U32 R12, R16, R21, RZ ;  /* 0x00000015100c7227 */ /* 0x000fc800078e00ff */
[----:B------:R-:W-:-:S04]  /*0860*/  IMAD.HI.U32 R18, R15, R9, R14 ;  /* 0x000000090f127227 */ /* 0x000fc800078e000e */
[----:B------:R-:W-:-:S04]  /*0870*/  IMAD.HI.U32 R9, R16, R17, RZ ;  /* 0x0000001110097227 */ /* 0x000fc800078e00ff */
[----:B------:R-:W-:-:S04]  /*0880*/  IMAD.HI.U32 R11, R16, R19, RZ ;  /* 0x00000013100b7227 */ /* 0x000fc800078e00ff */
[----:B------:R-:W-:Y:S02]  /*0890*/  IMAD.MOV R14, RZ, RZ, -R9 ;  /* 0x000000ffff0e7224 */ /* 0x000fe400078e0a09 */
[----:B------:R-:W-:Y:S02]  /*08a0*/  IMAD.MOV R15, RZ, RZ, -R11 ;  /* 0x000000ffff0f7224 */ /* 0x000fe400078e0a0b */
[----:B------:R-:W-:-:S04]  /*08b0*/  IMAD.HI.U32 R9, R16, R23, RZ ;  /* 0x0000001710097227 */ /* 0x000fc800078e00ff */
[C---:B------:R-:W-:Y:S02]  /*08c0*/  IMAD R19, R6.reuse, R15, R19 ;  /* 0x0000000f06137224 */ /* 0x040fe400078e0213 */
[----:B------:R-:W-:Y:S02]  /*08d0*/  IMAD.MOV R15, RZ, RZ, -R9 ;  /* 0x000000ffff0f7224 */ /* 0x000fe400078e0a09 */
[----:B------:R-:W-:Y:S01]  /*08e0*/  IMAD.MOV R12, RZ, RZ, -R12 ;  /* 0x000000ffff0c7224 */ /* 0x000fe200078e0a0c */
[C---:B------:R-:W-:Y:S01]  /*08f0*/  ISETP.GT.U32.AND P1, PT, R6.reuse, R19, PT ;  /* 0x000000130600720c */ /* 0x040fe20003f24070 */
[C---:B------:R-:W-:Y:S02]  /*0900*/  IMAD R11, R6.reuse, R14, R17 ;  /* 0x0000000e060b7224 */ /* 0x040fe400078e0211 */
[----:B------:R-:W-:Y:S01]  /*0910*/  IMAD.MOV.U32 R17, RZ, RZ, R20 ;  /* 0x000000ffff117224 */ /* 0x000fe200078e0014 */
[----:B------:R-:W-:Y:S01]  /*0920*/  IABS R20, R2 ;  /* 0x0000000200147213 */ /* 0x000fe20000000000 */
[C---:B------:R-:W-:Y:S01]  /*0930*/  IMAD R15, R6.reuse, R15, R23 ;  /* 0x0000000f060f7224 */ /* 0x040fe200078e0217 */
[----:B------:R-:W-:Y:S01]  /*0940*/  IABS R23, R28 ;  /* 0x0000001c00177213 */ /* 0x000fe20000000000 */
[C---:B------:R-:W-:Y:S01]  /*0950*/  IMAD R9, R6.reuse, R12, R21 ;  /* 0x0000000c06097224 */ /* 0x040fe200078e0215 */
[----:B------:R-:W-:Y:S01]  /*0960*/  ISETP.GT.U32.AND P0, PT, R6, R11, PT ;  /* 0x0000000b0600720c */ /* 0x000fe20003f04070 */
[----:B------:R-:W-:Y:S01]  /*0970*/  IMAD.HI.U32 R12, R16, R17, RZ ;  /* 0x00000011100c7227 */ /* 0x000fe200078e00ff */
[----:B------:R-:W-:-:S02]  /*0980*/  IABS R21, R30 ;  /* 0x0000001e00157213 */ /* 0x000fc40000000000 */
[----:B------:R-:W-:Y:S01]  /*0990*/  ISETP.GT.U32.AND P4, PT, R6, R9, PT ;  /* 0x000000090600720c */ /* 0x000fe20003f84070 */
[----:B------:R-:W-:Y:S01]  /*09a0*/  IMAD.HI.U32 R14, R16, R23, RZ ;  /* 0x00000017100e7227 */ /* 0x000fe200078e00ff */
[----:B------:R-:W-:-:S03]  /*09b0*/  ISETP.GT.U32.AND P3, PT, R6, R15, PT ;  /* 0x0000000f0600720c */ /* 0x000fc60003f64070 */
[----:B------:R-:W-:Y:S02]  /*09c0*/  IMAD.MOV R12, RZ, RZ, -R12 ;  /* 0x000000ffff0c7224 */ /* 0x000fe400078e0a0c */
[----:B------:R-:W-:Y:S02]  /*09d0*/  IMAD.MOV R14, RZ, RZ, -R14 ;  /* 0x000000ffff0e7224 */ /* 0x000fe400078e0a0e */
[----:B------:R-:W-:Y:S02]  /*09e0*/  IMAD R17, R6, R12, R17 ;  /* 0x0000000c06117224 */ /* 0x000fe400078e0211 */
[----:B------:R-:W-:-:S03]  /*09f0*/  IMAD.HI.U32 R12, R16, R21, RZ ;  /* 0x00000015100c7227 */ /* 0x000fc600078e00ff */
[----:B------:R-:W-:Y:S01]  /*0a00*/  ISETP.GT.U32.AND P2, PT, R6, R17, PT ;  /* 0x000000110600720c */ /* 0x000fe20003f44070 */
[----:B------:R-:W-:-:S04]  /*0a10*/  IMAD.HI.U32 R16, R16, R25, RZ ;  /* 0x0000001910107227 */ /* 0x000fc800078e00ff */
[C---:B------:R-:W-:Y:S02]  /*0a20*/  IMAD R23, R6.reuse, R14, R23 ;  /* 0x0000000e06177224 */ /* 0x040fe400078e0217 */
[----:B------:R-:W-:Y:S02]  /*0a30*/  IMAD.MOV R12, RZ, RZ, -R12 ;  /* 0x000000ffff0c7224 */ /* 0x000fe400078e0a0c */
[----:B------:R-:W-:Y:S01]  /*0a40*/  IMAD.MOV R16, RZ, RZ, -R16 ;  /* 0x000000ffff107224 */ /* 0x000fe200078e0a10 */
[C---:B------:R-:W-:Y:S01]  /*0a50*/  ISETP.GT.U32.AND P6, PT, R6.reuse, R23, PT ;  /* 0x000000170600720c */ /* 0x040fe20003fc4070 */
[--C-:B------:R-:W-:Y:S02]  /*0a60*/  @!P0 IMAD.IADD R11, R11, 0x1, -R6.reuse ;  /* 0x000000010b0b8824 */ /* 0x100fe400078e0a06 */
[C---:B------:R-:W-:Y:S02]  /*0a70*/  IMAD R21, R6.reuse, R12, R21 ;  /* 0x0000000c06157224 */ /* 0x040fe400078e0215 */
[C---:B------:R-:W-:Y:S01]  /*0a80*/  IMAD R25, R6.reuse, R16, R25 ;  /* 0x0000001006197224 */ /* 0x040fe200078e0219 */
[C---:B------:R-:W-:Y:S01]  /*0a90*/  ISETP.GT.U32.AND P0, PT, R6.reuse, R11, PT ;  /* 0x0000000b0600720c */ /* 0x040fe20003f04070 */
[--C-:B------:R-:W-:Y:S01]  /*0aa0*/  @!P1 IMAD.IADD R19, R19, 0x1, -R6.reuse ;  /* 0x0000000113139824 */ /* 0x100fe200078e0a06 */
[C---:B------:R-:W-:Y:S01]  /*0ab0*/  ISETP.GT.U32.AND P5, PT, R6.reuse, R21, PT ;  /* 0x000000150600720c */ /* 0x040fe20003fa4070 */
[--C-:B------:R-:W-:Y:S01]  /*0ac0*/  @!P4 IMAD.IADD R9, R9, 0x1, -R6.reuse ;  /* 0x000000010909c824 */ /* 0x100fe200078e0a06 */
[C---:B------:R-:W-:Y:S01]  /*0ad0*/  ISETP.GT.U32.AND P1, PT, R6.reuse, R25, PT ;  /* 0x000000190600720c */ /* 0x040fe20003f24070 */
[--C-:B------:R-:W-:Y:S01]  /*0ae0*/  @!P3 IMAD.IADD R15, R15, 0x1, -R6.reuse ;  /* 0x000000010f0fb824 */ /* 0x100fe200078e0a06 */
[C---:B------:R-:W-:Y:S01]  /*0af0*/  ISETP.GT.U32.AND P3, PT, R6.reuse, R19, PT ;  /* 0x000000130600720c */ /* 0x040fe20003f64070 */
[----:B------:R-:W-:Y:S01]  /*0b00*/  @!P6 IMAD.IADD R23, R23, 0x1, -R6 ;  /* 0x000000011717e824 */ /* 0x000fe200078e0a06 */
[----:B------:R-:W-:Y:S01]  /*0b10*/  ISETP.GT.U32.AND P6, PT, R6, R9, PT ;  /* 0x000000090600720c */ /* 0x000fe20003fc4070 */
[----:B------:R-:W-:Y:S01]  /*0b20*/  IMAD.HI.U32 R18, R18, R20, RZ ;  /* 0x0000001412127227 */ /* 0x000fe200078e00ff */
[----:B------:R-:W-:-:S03]  /*0b30*/  ISETP.GE.AND P4, PT, R27, RZ, PT ;  /* 0x000000ff1b00720c */ /* 0x000fc60003f86270 */
[----:B------:R-:W-:Y:S01]  /*0b40*/  @!P0 IMAD.IADD R11, R11, 0x1, -R6 ;  /* 0x000000010b0b8824 */ /* 0x000fe200078e0a06 */
[C---:B------:R-:W-:Y:S01]  /*0b50*/  ISETP.GT.U32.AND P0, PT, R6.reuse, R15, PT ;  /* 0x0000000f0600720c */ /* 0x040fe20003f04070 */
[----:B------:R-:W-:Y:S02]  /*0b60*/  IMAD.MOV R18, RZ, RZ, -R18 ;  /* 0x000000ffff127224 */ /* 0x000fe400078e0a12 */
[--C-:B------:R-:W-:Y:S02]  /*0b70*/  @!P2 IMAD.IADD R17, R17, 0x1, -R6.reuse ;  /* 0x000000011111a824 */ /* 0x100fe400078e0a06 */
[--C-:B------:R-:W-:Y:S02]  /*0b80*/  @!P5 IMAD.IADD R21, R21, 0x1, -R6.reuse ;  /* 0x000000011515d824 */ /* 0x100fe400078e0a06 */
[----:B------:R-:W-:Y:S01]  /*0b90*/  @!P1 IMAD.IADD R25, R25, 0x1, -R6 ;  /* 0x0000000119199824 */ /* 0x000fe200078e0a06 */
[----:B------:R-:W-:Y:S01]  /*0ba0*/  ISETP.GT.U32.AND P1, PT, R6, R17, PT ;  /* 0x000000110600720c */ /* 0x000fe20003f24070 */
[----:B------:R-:W-:Y:S01]  /*0bb0*/  IMAD.SHL.U32 R14, R0, 0x8, RZ ;  /* 0x00000008000e7824 */ /* 0x000fe200078e00ff */
[C---:B------:R-:W-:Y:S01]  /*0bc0*/  ISETP.GT.U32.AND P2, PT, R6.reuse, R21, PT ;  /* 0x000000150600720c */ /* 0x040fe20003f44070 */
[----:B------:R-:W-:Y:S01]  /*0bd0*/  IMAD R12, R13, R18, R20 ;  /* 0x000000120d0c7224 */ /* 0x000fe200078e0214 */
[C---:B------:R-:W-:Y:S01]  /*0be0*/  ISETP.GT.U32.AND P5, PT, R6.reuse, R25, PT ;  /* 0x000000190600720c */ /* 0x040fe20003fa4070 */
[--C-:B------:R-:W-:Y:S01]  /*0bf0*/  @!P3 IMAD.IADD R19, R19, 0x1, -R6.reuse ;  /* 0x000000011313b824 */ /* 0x100fe200078e0a06 */
[----:B------:R-:W-:Y:S01]  /*0c00*/  ISETP.GT.U32.AND P3, PT, R6, R23, PT ;  /* 0x000000170600720c */ /* 0x000fe20003f64070 */
[--C-:B------:R-:W-:Y:S01]  /*0c10*/  @!P6 IMAD.IADD R9, R9, 0x1, -R6.reuse ;  /* 0x000000010909e824 */ /* 0x100fe200078e0a06 */
[----:B------:R-:W-:Y:S01]  /*0c20*/  LOP3.LUT R16, R14, 0x30, RZ, 0xc0, !PT ;  /* 0x000000300e107812 */ /* 0x000fe200078ec0ff */
[----:B------:R-:W-:Y:S01]  /*0c30*/  @!P0 IMAD.IADD R15, R15, 0x1, -R6 ;  /* 0x000000010f0f8824 */ /* 0x000fe200078e0a06 */
[----:B------:R-:W-:Y:S01]  /*0c40*/  ISETP.GT.U32.AND P6, PT, R13, R12, PT ;  /* 0x0000000c0d00720c */ /* 0x000fe20003fc4070 */
[----:B------:R-:W-:Y:S01]  /*0c50*/  IMAD.MOV.U32 R14, RZ, RZ, R11 ;  /* 0x000000ffff0e7224 */ /* 0x000fe200078e000b */
[----:B------:R-:W-:Y:S01]  /*0c60*/  ISETP.GE.AND P0, PT, R26, RZ, PT ;  /* 0x000000ff1a00720c */ /* 0x000fe20003f06270 */
[----:B------:R-:W-:Y:S01]  /*0c70*/  IMAD R20, R7, 0x10, R16 ;  /* 0x0000001007147824 */ /* 0x000fe200078e0210 */
[----:B------:R-:W-:Y:S01]  /*0c80*/  SHF.R.S32.HI R7, RZ, 0x2, R0 ;  /* 0x00000002ff077819 */ /* 0x000fe20000011400 */
[--C-:B------:R-:W-:Y:S01]  /*0c90*/  @!P1 IMAD.IADD R17, R17, 0x1, -R6.reuse ;  /* 0x0000000111119824 */ /* 0x100fe200078e0a06 */
[----:B------:R-:W-:Y:S01]  /*0ca0*/  ISETP.GE.AND P1, PT, R24, RZ, PT ;  /* 0x000000ff1800720c */ /* 0x000fe20003f26270 */
[--C-:B------:R-:W-:Y:S01]  /*0cb0*/  @!P2 IMAD.IADD R21, R21, 0x1, -R6.reuse ;  /* 0x000000011515a824 */ /* 0x100fe200078e0a06 */
[----:B------:R-:W-:Y:S01]  /*0cc0*/  SGXT R7, R7, 0x1 ;  /* 0x000000010707781a */ /* 0x000fe20000000200 */
[--C-:B------:R-:W-:Y:S01]  /*0cd0*/  @!P3 IMAD.IADD R23, R23, 0x1, -R6.reuse ;  /* 0x000000011717b824 */ /* 0x100fe200078e0a06 */
[----:B------:R-:W-:Y:S01]  /*0ce0*/  ISETP.GE.AND P2, PT, R22, RZ, PT ;  /* 0x000000ff1600720c */ /* 0x000fe20003f46270 */
[----:B------:R-:W-:Y:S01]  /*0cf0*/  @!P5 IMAD.IADD R25, R25, 0x1, -R6 ;  /* 0x000000011919d824 */ /* 0x000fe200078e0a06 */
[----:B------:R-:W-:Y:S01]  /*0d00*/  LOP3.LUT R11, R7, 0x90, RZ, 0xc0, !PT ;  /* 0x00000090070b7812 */ /* 0x000fe200078ec0ff */
[----:B------:R-:W-:Y:S01]  /*0d10*/  IMAD.SHL.U32 R6, R0, 0x20, RZ ;  /* 0x0000002000067824 */ /* 0x000fe200078e00ff */
[----:B------:R-:W-:Y:S01]  /*0d20*/  ISETP.GE.AND P3, PT, R29, RZ, PT ;  /* 0x000000ff1d00720c */ /* 0x000fe20003f66270 */
[----:B------:R-:W-:Y:S01]  /*0d30*/  @!P6 IMAD.IADD R12, R12, 0x1, -R13 ;  /* 0x000000010c0ce824 */ /* 0x000fe200078e0a0d */
[----:B------:R-:W-:Y:S01]  /*0d40*/  ISETP.GE.AND P5, PT, R30, RZ, PT ;  /* 0x000000ff1e00720c */ /* 0x000fe20003fa6270 */
[----:B------:R-:W-:Y:S01]  /*0d50*/  @!P4 IMAD.MOV R14, RZ, RZ, -R14 ;  /* 0x000000ffff0ec224 */ /* 0x000fe200078e0a0e */
[----:B------:R-:W-:Y:S01]  /*0d60*/  ISETP.GE.AND P4, PT, R8, RZ, PT ;  /* 0x000000ff0800720c */ /* 0x000fe20003f86270 */
[C---:B------:R-:W-:Y:S01]  /*0d70*/  IMAD.SHL.U32 R8, R0.reuse, 0x10, RZ ;  /* 0x0000001000087824 */ /* 0x040fe200078e00ff */
[----:B------:R-:W-:Y:S01]  /*0d80*/  LOP3.LUT R16, R11, 0x60, R6, 0xf8, !PT ;  /* 0x000000600b107812 */ /* 0x000fe200078ef806 */
[C---:B------:R-:W-:Y:S01]  /*0d90*/  IMAD.SHL.U32 R18, R0.reuse, 0x40, RZ ;  /* 0x0000004000127824 */ /* 0x040fe200078e00ff */
[----:B------:R-:W-:Y:S01]  /*0da0*/  ISETP.GT.U32.AND P6, PT, R13, R12, PT ;  /* 0x0000000c0d00720c */ /* 0x000fe20003fc4070 */
[----:B------:R-:W-:Y:S01]  /*0db0*/  IMAD.SHL.U32 R7, R0, 0x2, RZ ;  /* 0x0000000200077824 */ /* 0x000fe200078e00ff */
[----:B------:R-:W-:Y:S01]  /*0dc0*/  LOP3.LUT R11, R8, 0x100, RZ, 0xc0, !PT ;  /* 0x00000100080b7812 */ /* 0x000fe200078ec0ff */
[----:B------:R-:W-:Y:S01]  /*0dd0*/  @!P0 IMAD.MOV R19, RZ, RZ, -R19 ;  /* 0x000000ffff138224 */ /* 0x000fe200078e0a13 */
[----:B------:R-:W-:Y:S01]  /*0de0*/  ISETP.GE.AND P0, PT, R28, RZ, PT ;  /* 0x000000ff1c00720c */ /* 0x000fe20003f06270 */
[----:B------:R-:W-:Y:S01]  /*0df0*/  IMAD.MOV.U32 R8, RZ, RZ, R9 ;  /* 0x000000ffff087224 */ /* 0x000fe200078e0009 */
[----:B------:R-:W-:Y:S01]  /*0e00*/  LOP3.LUT R18, R18, 0x1c0, RZ, 0xc0, !PT ;  /* 0x000001c012127812 */ /* 0x000fe200078ec0ff */
[----:B------:R-:W-:Y:S01]  /*0e10*/  IMAD.MOV.U32 R24, RZ, RZ, R23 ;  /* 0x000000ffff187224 */ /* 0x000fe200078e0017 */
[--C-:B------:R-:W-:Y:S01]  /*0e20*/  LOP3.LUT R27, R20, 0x30, R7.reuse, 0x78, !PT ;  /* 0x00000030141b7812 */ /* 0x100fe200078e7807 */
[----:B------:R-:W-:Y:S01]  /*0e30*/  @!P1 IMAD.MOV R8, RZ, RZ, -R8 ;  /* 0x000000ffff089224 */ /* 0x000fe200078e0a08 */
[----:B------:R-:W-:Y:S01]  /*0e40*/  LOP3.LUT R16, R16, 0x10, R7, 0x78, !PT ;  /* 0x0000001010107812 */ /* 0x000fe200078e7807 */
[----:B------:R-:W-:Y:S01]  /*0e50*/  @!P3 IMAD.MOV R17, RZ, RZ, -R17 ;  /* 0x000000ffff11b224 */ /* 0x000fe200078e0a11 */
[----:B------:R-:W-:Y:S01]  /*0e60*/  ISETP.NE.AND P1, PT, RZ, c[0x0][0x17c], PT ;  /* 0x00005f00ff007a0c */ /* 0x000fe20003f25270 */
[----:B------:R-:W-:Y:S01]  /*0e70*/  IMAD.IADD R9, R18, 0x1, R27 ;  /* 0x0000000112097824 */ /* 0x000fe200078e021b */
[----:B------:R-:W-:Y:S01]  /*0e80*/  LOP3.LUT R26, R5, 0x8, RZ, 0xfc, !PT ;  /* 0x00000008051a7812 */ /* 0x000fe200078efcff */
[----:B------:R-:W-:Y:S01]  /*0e90*/  IMAD.IADD R11, R11, 0x1, R16 ;  /* 0x000000010b0b7824 */ /* 0x000fe200078e0210 */
[----:B------:R-:W-:Y:S01]  /*0ea0*/  SHF.R.S32.HI R29, RZ, 0x6, R0 ;  /* 0x00000006ff1d7819 */ /* 0x000fe20000011400 */
[----:B------:R-:W-:-:S02]  /*0eb0*/  IMAD.MOV.U32 R16, RZ, RZ, R15 ;  /* 0x000000ffff107224 */ /* 0x000fc400078e000f */
[----:B------:R-:W-:Y:S01]  /*0ec0*/  IMAD.MOV.U32 R18, RZ, RZ, R21 ;  /* 0x000000ffff127224 */ /* 0x000fe200078e0015 */
[----:B------:R-:W-:Y:S01]  /*0ed0*/  SGXT R29, R29, 0x1 ;  /* 0x000000011d1d781a */ /* 0x000fe20000000200 */
[----:B------:R-:W-:Y:S01]  /*0ee0*/  @!P6 IMAD.IADD R12, R12, 0x1, -R13 ;  /* 0x000000010c0ce824 */ /* 0x000fe200078e0a0d */
[----:B------:R-:W-:Y:S01]  /*0ef0*/  LOP3.LUT R13, RZ, c[0x0][0x17c], RZ, 0x33, !PT ;  /* 0x00005f00ff0d7a12 */ /* 0x000fe200078e33ff */
[----:B------:R-:W-:Y:S01]  /*0f00*/  @!P2 IMAD.MOV R16, RZ, RZ, -R16 ;  /* 0x000000ffff10a224 */ /* 0x000fe200078e0a10 */
[----:B------:R-:W-:Y:S01]  /*0f10*/  LEA R43, P2, R44, c[0x0][0x160], 0x1 ;  /* 0x000058002c2b7a11 */ /* 0x000fe200078408ff */
[----:B------:R-:W-:Y:S01]  /*0f20*/  @!P5 IMAD.MOV R18, RZ, RZ, -R18 ;  /* 0x000000ffff12d224 */ /* 0x000fe200078e0a12 */
[C---:B------:R-:W-:Y:S01]  /*0f30*/  SEL R14, R13.reuse, R14, !P1 ;  /* 0x0000000e0d0e7207 */ /* 0x040fe20004800000 */
[----:B------:R-:W-:Y:S01]  /*0f40*/  @!P0 IMAD.MOV R24, RZ, RZ, -R24 ;  /* 0x000000ffff188224 */ /* 0x000fe200078e0a18 */
[C---:B------:R-:W-:Y:S01]  /*0f50*/  SEL R15, R13.reuse, R19, !P1 ;  /* 0x000000130d0f7207 */ /* 0x040fe20004800000 */
[----:B------:R-:W-:Y:S01]  /*0f60*/  @!P4 IMAD.MOV R25, RZ, RZ, -R25 ;  /* 0x000000ffff19c224 */ /* 0x000fe200078e0a19 */
[C---:B------:R-:W-:Y:S01]  /*0f70*/  SEL R20, R13.reuse, R8, !P1 ;  /* 0x000000080d147207 */ /* 0x040fe20004800000 */
[----:B------:R-:W-:Y:S01]  /*0f80*/  IMAD R51, R26, c[0x0][0x188], RZ ;  /* 0x000062001a337a24 */ /* 0x000fe200078e02ff */
[C---:B------:R-:W-:Y:S01]  /*0f90*/  SEL R21, R13.reuse, R16, !P1 ;  /* 0x000000100d157207 */ /* 0x040fe20004800000 */
[----:B------:R-:W-:Y:S01]  /*0fa0*/  IMAD R57, R14, c[0x0][0x190], RZ ;  /* 0x000064000e397a24 */ /* 0x000fe200078e02ff */
[----:B------:R-:W-:Y:S01]  /*0fb0*/  SEL R22, R13, R17, !P1 ;  /* 0x000000110d167207 */ /* 0x000fe20004800000 */
[----:B------:R-:W-:Y:S01]  /*0fc0*/  IMAD R55, R15, c[0x0][0x190], RZ ;  /* 0x000064000f377a24 */ /* 0x000fe200078e02ff */
[----:B------:R-:W-:Y:S01]  /*0fd0*/  SEL R23, R13, R18, !P1 ;  /* 0x000000120d177207 */ /* 0x000fe20004800000 */
[----:B------:R-:W-:Y:S01]  /*0fe0*/  IMAD R21, R21, c[0x0][0x190], RZ ;  /* 0x0000640015157a24 */ /* 0x000fe200078e02ff */
[C---:B------:R-:W-:Y:S01]  /*0ff0*/  SEL R28, R13.reuse, R24, !P1 ;  /* 0x000000180d1c7207 */ /* 0x040fe20004800000 */
[----:B------:R-:W-:Y:S01]  /*1000*/  IMAD R39, R20, c[0x0][0x190], RZ ;  /* 0x0000640014277a24 */ /* 0x000fe200078e02ff */
[----:B------:R-:W-:Y:S01]  /*1010*/  SEL R13, R13, R25, !P1 ;  /* 0x000000190d0d7207 */ /* 0x000fe20004800000 */
[----:B------:R-:W-:Y:S01]  /*1020*/  IMAD R22, R22, c[0x0][0x190], RZ ;  /* 0x0000640016167a24 */ /* 0x000fe200078e02ff */
[----:B------:R-:W-:Y:S01]  /*1030*/  ISETP.GE.AND P1, PT, R2, RZ, PT ;  /* 0x000000ff0200720c */ /* 0x000fe20003f26270 */
[----:B------:R-:W-:Y:S01]  /*1040*/  IMAD R23, R23, c[0x0][0x190], RZ ;  /* 0x0000640017177a24 */ /* 0x000fe200078e02ff */
[----:B------:R-:W-:Y:S01]  /*1050*/  ISETP.NE.AND P0, PT, RZ, c[0x0][0x178], PT ;  /* 0x00005e00ff007a0c */ /* 0x000fe20003f05270 */
[----:B------:R-:W-:Y:S01]  /*1060*/  IMAD R28, R28, c[0x0][0x190], RZ ;  /* 0x000064001c1c7a24 */ /* 0x000fe200078e02ff */
[----:B------:R-:W-:Y:S01]  /*1070*/  LOP3.LUT R24, R5, 0x18, RZ, 0xfc, !PT ;  /* 0x0000001805187812 */ /* 0x000fe200078efcff */
[----:B------:R-:W-:Y:S01]  /*1080*/  IMAD R61, R13, c[0x0][0x190], RZ ;  /* 0x000064000d3d7a24 */ /* 0x000fe200078e02ff */
[----:B------:R-:W-:Y:S01]  /*1090*/  LOP3.LUT R25, R5, 0x10, RZ, 0xfc, !PT ;  /* 0x0000001005197812 */ /* 0x000fe200078efcff */
[----:B------:R-:W-:Y:S01]  /*10a0*/  IMAD R27, R4, c[0x0][0x18c], RZ ;  /* 0x00006300041b7a24 */ /* 0x000fe200078e02ff */
[----:B------:R-:W-:Y:S01]  /*10b0*/  LEA R47, P4, R51, c[0x0][0x160], 0x1 ;  /* 0x00005800332f7a11 */ /* 0x000fe200078808ff */
[----:B------:R-:W-:Y:S01]  /*10c0*/  IMAD R48, R24, c[0x0][0x188], RZ ;  /* 0x0000620018307a24 */ /* 0x000fe200078e02ff */
[----:B------:R-:W-:Y:S01]  /*10d0*/  LEA.HI.X.SX32 R44, R44, c[0x0][0x164], 0x1, P2 ;  /* 0x000059002c2c7a11 */ /* 0x000fe200010f0eff */
[----:B------:R-:W-:Y:S01]  /*10e0*/  IMAD R50, R25, c[0x0][0x188], RZ ;  /* 0x0000620019327a24 */ /* 0x000fe200078e02ff */
[----:B------:R-:W-:Y:S01]  /*10f0*/  LEA.HI.X.SX32 R51, R51, c[0x0][0x164], 0x1, P4 ;  /* 0x0000590033337a11 */ /* 0x000fe200020f0eff */
[----:B------:R-:W-:Y:S01]  /*1100*/  @!P1 IMAD.MOV R12, RZ, RZ, -R12 ;  /* 0x000000ffff0c9224 */ /* 0x000fe200078e0a0c */
[----:B------:R-:W-:Y:S01]  /*1110*/  LEA R45, P2, R48, c[0x0][0x160], 0x1 ;  /* 0x00005800302d7a11 */ /* 0x000fe200078408ff */
[----:B------:R-:W-:Y:S01]  /*1120*/  CS2R R16, SRZ ;  /* 0x0000000000107805 */ /* 0x000fe2000001ff00 */
[----:B------:R-:W-:Y:S01]  /*1130*/  @!P0 LOP3.LUT R12, RZ, c[0x0][0x178], RZ, 0x33, !PT ;  /* 0x00005e00ff0c8a12 */ /* 0x000fe200078e33ff */
[----:B------:R-:W-:Y:S01]  /*1140*/  CS2R R18, SRZ ;  /* 0x0000000000127805 */ /* 0x000fe2000001ff00 */
[----:B------:R-:W-:-:S02]  /*1150*/  LEA R46, P3, R50, c[0x0][0x160], 0x1 ;  /* 0x00005800322e7a11 */ /* 0x000fc400078608ff */
[----:B------:R-:W-:Y:S01]  /*1160*/  LEA R56, P4, R57, c[0x0][0x168], 0x1 ;  /* 0x00005a0039387a11 */ /* 0x000fe200078808ff */
[----:B------:R-:W-:Y:S01]  /*1170*/  IMAD R58, R12, c[0x0][0x184], RZ ;  /* 0x000061000c3a7a24 */ /* 0x000fe200078e02ff */
[----:B------:R-:W-:Y:S02]  /*1180*/  LEA R54, P5, R55, c[0x0][0x168], 0x1 ;  /* 0x00005a0037367a11 */ /* 0x000fe400078a08ff */
[----:B------:R-:W-:Y:S01]  /*1190*/  LOP3.LUT R30, R29, 0x90, RZ, 0xc0, !PT ;  /* 0x000000901d1e7812 */ /* 0x000fe200078ec0ff */
[----:B------:R-:W-:Y:S01]  /*11a0*/  IMAD.WIDE R58, R58, 0x2, RZ ;  /* 0x000000023a3a7825 */ /* 0x000fe200078e02ff */
[----:B------:R-:W-:Y:S02]  /*11b0*/  LEA.HI.X.SX32 R48, R48, c[0x0][0x164], 0x1, P2 ;  /* 0x0000590030307a11 */ /* 0x000fe400010f0eff */
[----:B------:R-:W-:Y:S02]  /*11c0*/  LEA.HI.X.SX32 R50, R50, c[0x0][0x164], 0x1, P3 ;  /* 0x0000590032327a11 */ /* 0x000fe400018f0eff */
[----:B------:R-:W-:-:S02]  /*11d0*/  LEA R20, P2, R21, c[0x0][0x168], 0x1 ;  /* 0x00005a0015147a11 */ /* 0x000fc400078408ff */
[----:B------:R-:W-:Y:S02]  /*11e0*/  LEA.HI.X.SX32 R57, R57, c[0x0][0x16c], 0x1, P4 ;  /* 0x00005b0039397a11 */ /* 0x000fe400020f0eff */
[----:B------:R-:W-:Y:S02]  /*11f0*/  LEA.HI.X.SX32 R55, R55, c[0x0][0x16c], 0x1, P5 ;  /* 0x00005b0037377a11 */ /* 0x000fe400028f0eff */
[----:B------:R-:W-:Y:S02]  /*1200*/  LOP3.LUT R49, R30, 0x7e, R7, 0x78, !PT ;  /* 0x0000007e1e317812 */ /* 0x000fe400078e7807 */
[----:B------:R-:W-:Y:S02]  /*1210*/  LEA R38, P3, R39, c[0x0][0x168], 0x1 ;  /* 0x00005a0027267a11 */ /* 0x000fe400078608ff */
[----:B------:R-:W-:Y:S02]  /*1220*/  LEA R12, P1, R22, c[0x0][0x168], 0x1 ;  /* 0x00005a00160c7a11 */ /* 0x000fe400078208ff */
[----:B------:R-:W-:-:S02]  /*1230*/  LEA R14, P0, R23, c[0x0][0x168], 0x1 ;  /* 0x00005a00170e7a11 */ /* 0x000fc400078008ff */
[----:B------:R-:W-:Y:S02]  /*1240*/  LEA R15, P4, R28, c[0x0][0x168], 0x1 ;  /* 0x00005a001c0f7a11 */ /* 0x000fe400078808ff */
[----:B------:R-:W-:Y:S02]  /*1250*/  LEA R60, P5, R61, c[0x0][0x168], 0x1 ;  /* 0x00005a003d3c7a11 */ /* 0x000fe400078a08ff */
[----:B------:R-:W-:Y:S02]  /*1260*/  LEA.HI.X.SX32 R37, R21, c[0x0][0x16c], 0x1, P2 ;  /* 0x00005b0015257a11 */ /* 0x000fe400010f0eff */
[----:B------:R-:W-:Y:S02]  /*1270*/  LOP3.LUT R8, R6, 0x60, RZ, 0xc0, !PT ;  /* 0x0000006006087812 */ /* 0x000fe400078ec0ff */
[----:B------:R-:W-:Y:S02]  /*1280*/  LOP3.LUT R52, R49, 0x20, RZ, 0x3c, !PT ;  /* 0x0000002031347812 */ /* 0x000fe400078e3cff */
[----:B------:R-:W-:-:S02]  /*1290*/  LEA.HI.X.SX32 R39, R39, c[0x0][0x16c], 0x1, P3 ;  /* 0x00005b0027277a11 */ /* 0x000fc400018f0eff */
[----:B------:R-:W-:Y:S02]  /*12a0*/  LEA.HI.X.SX32 R35, R22, c[0x0][0x16c], 0x1, P1 ;  /* 0x00005b0016237a11 */ /* 0x000fe400008f0eff */
[----:B------:R-:W-:Y:S02]  /*12b0*/  LEA.HI.X.SX32 R13, R23, c[0x0][0x16c], 0x1, P0 ;  /* 0x00005b00170d7a11 */ /* 0x000fe400000f0eff */
[----:B------:R-:W-:Y:S02]  /*12c0*/  LEA.HI.X.SX32 R21, R28, c[0x0][0x16c], 0x1, P4 ;  /* 0x00005b001c157a11 */ /* 0x000fe400020f0eff */
[----:B------:R-:W-:Y:S02]  /*12d0*/  LEA.HI.X.SX32 R61, R61, c[0x0][0x16c], 0x1, P5 ;  /* 0x00005b003d3d7a11 */ /* 0x000fe400028f0eff */
.L_x_1:
[----:B------:R-:W-:Y:S02]  /*12e0*/  ISETP.GE.AND P0, PT, R5, UR4, PT ;  /* 0x0000000405007c0c */ /* 0x000fe4000bf06270 */
[----:B------:R-:W-:Y:S02]  /*12f0*/  IADD3 R28, P1, R58, R43, RZ ;  /* 0x0000002b3a1c7210 */ /* 0x000fe40007f3e0ff */
[----:B------:R-:W-:-:S02]  /*1300*/  ISETP.GE.AND P2, PT, R26, UR4, PT ;  /* 0x000000041a007c0c */ /* 0x000fc4000bf46270 */
[----:B------:R-:W-:Y:S01]  /*1310*/  PRMT R23, RZ, 0x7610, R23 ;  /* 0x00007610ff177816 */ /* 0x000fe20000000017 */
[----:B------:R-:W-:Y:S01]  /*1320*/  IMAD.X R29, R59, 0x1, R44, P1 ;  /* 0x000000013b1d7824 */ /* 0x000fe200008e062c */
[C---:B------:R-:W-:Y:S02]  /*1330*/  IADD3 R30, P1, R58.reuse, R47, RZ ;  /* 0x0000002f3a1e7210 */ /* 0x040fe40007f3e0ff */
[----:B------:R-:W-:Y:S02]  /*1340*/  ISETP.GE.AND P3, PT, R25, UR4, PT ;  /* 0x0000000419007c0c */ /* 0x000fe4000bf66270 */
[----:B------:R-:W-:Y:S01]  /*1350*/  PRMT R34, RZ, 0x7610, R34 ;  /* 0x00007610ff227816 */ /* 0x000fe20000000022 */
[----:B------:R0:W2:Y:S01]  /*1360*/  @!P0 LDG.E.U16 R23, [R28.64] ;  /* 0x000000061c178981 */ /* 0x0000a2000c1e1500 */
[----:B------:R-:W-:Y:S01]  /*1370*/  IMAD.X R31, R59, 0x1, R51, P1 ;  /* 0x000000013b1f7824 */ /* 0x000fe200008e0633 */
[----:B------:R-:W-:Y:S02]  /*1380*/  IADD3 R32, P0, R58, R46, RZ ;  /* 0x0000002e3a207210 */ /* 0x000fe40007f1e0ff */
[----:B------:R-:W-:-:S02]  /*1390*/  PRMT R36, RZ, 0x7610, R36 ;  /* 0x00007610ff247816 */ /* 0x000fc40000000024 */
[----:B------:R1:W3:Y:S01]  /*13a0*/  @!P2 LDG.E.U16 R34, [R30.64] ;  /* 0x000000061e22a981 */ /* 0x0002e2000c1e1500 */
[C---:B------:R-:W-:Y:S01]  /*13b0*/  IMAD.X R33, R59.reuse, 0x1, R50, P0 ;  /* 0x000000013b217824 */ /* 0x040fe200000e0632 */
[----:B------:R-:W-:Y:S02]  /*13c0*/  ISETP.GE.AND P1, PT, R24, UR4, PT ;  /* 0x0000000418007c0c */ /* 0x000fe4000bf26270 */
[----:B0-----:R-:W-:Y:S02]  /*13d0*/  IADD3 R28, P0, R58, R45, RZ ;  /* 0x0000002d3a1c7210 */ /* 0x001fe40007f1e0ff */
[----:B------:R0:W4:Y:S01]  /*13e0*/  @!P3 LDG.E.U16 R36, [R32.64] ;  /* 0x000000062024b981 */ /* 0x000122000c1e1500 */
[----:B------:R-:W-:Y:S02]  /*13f0*/  PRMT R22, RZ, 0x7610, R22 ;  /* 0x00007610ff167816 */ /* 0x000fe40000000016 */
[----:B------:R-:W-:-:S06]  /*1400*/  IMAD.X R29, R59, 0x1, R48, P0 ;  /* 0x000000013b1d7824 */ /* 0x000fcc00000e0630 */
[----:B------:R5:W4:Y:S04]  /*1410*/  @!P1 LDG.E.U16 R22, [R28.64] ;  /* 0x000000061c169981 */ /* 0x000b28000c1e1500 */
[----:B------:R-:W-:Y:S01]  /*1420*/  BAR.SYNC.DEFER_BLOCKING 0x0 ;  /* 0x0000000000007b1d */ /* 0x000fe20000010000 */
[----:B------:R-:W-:Y:S01]  /*1430*/  ISETP.GE.AND P0, PT, R4, UR4, PT ;  /* 0x0000000404007c0c */ /* 0x000fe2000bf06270 */
[--C-:B-----5:R-:W-:Y:S01]  /*1440*/  IMAD.MOV.U32 R28, RZ, RZ, R60.reuse ;  /* 0x000000ffff1c7224 */ /* 0x120fe200078e003c */
[----:B------:R-:W-:Y:S01]  /*1450*/  PRMT R60, RZ, 0x7610, R60 ;  /* 0x00007610ff3c7816 */ /* 0x000fe2000000003c */
[----:B------:R-:W-:-:S04]  /*1460*/  IMAD.MOV.U32 R29, RZ, RZ, R61 ;  /* 0x000000ffff1d7224 */ /* 0x000fc800078e003d */
[----:B-1----:R-:W-:Y:S01]  /*1470*/  IMAD.WIDE R30, R27, 0x2, R28 ;  /* 0x000000021b1e7825 */ /* 0x002fe200078e021c */
[----:B------:R-:W-:-:S05]  /*1480*/  PRMT R53, RZ, 0x7610, R53 ;  /* 0x00007610ff357816 */ /* 0x000fca0000000035 */
[----:B------:R1:W5:Y:S02]  /*1490*/  @!P0 LDG.E.U16 R60, [R30.64] ;  /* 0x000000061e3c8981 */ /* 0x000364000c1e1500 */
[----:B-1----:R-:W-:Y:S02]  /*14a0*/  IMAD.MOV.U32 R30, RZ, RZ, R15 ;  /* 0x000000ffff1e7224 */ /* 0x002fe400078e000f */
[----:B------:R-:W-:-:S04]  /*14b0*/  IMAD.MOV.U32 R31, RZ, RZ, R21 ;  /* 0x000000ffff1f7224 */ /* 0x000fc800078e0015 */
[----:B0-----:R-:W-:Y:S01]  /*14c0*/  IMAD.WIDE R32, R27, 0x2, R30 ;  /* 0x000000021b207825 */ /* 0x001fe200078e021e */
[----:B------:R-:W-:-:S04]  /*14d0*/  PRMT R21, RZ, 0x7610, R21 ;  /* 0x00007610ff157816 */ /* 0x000fc80000000015 */
[----:B------:R0:W5:Y:S01]  /*14e0*/  @!P0 LDG.E.U16 R53, [R32.64] ;  /* 0x0000000620358981 */ /* 0x000162000c1e1500 */
[----:B------:R-:W-:Y:S01]  /*14f0*/  PRMT R61, RZ, 0x7610, R61 ;  /* 0x00007610ff3d7816 */ /* 0x000fe2000000003d */
[----:B0-----:R-:W-:Y:S02]  /*1500*/  IMAD.MOV.U32 R33, RZ, RZ, R13 ;  /* 0x000000ffff217224 */ /* 0x001fe400078e000d */
[----:B------:R-:W-:-:S04]  /*1510*/  IMAD.MOV.U32 R32, RZ, RZ, R14 ;  /* 0x000000ffff207224 */ /* 0x000fc800078e000e */
[----:B------:R-:W-:-:S05]  /*1520*/  IMAD.WIDE R14, R27, 0x2, R32 ;  /* 0x000000021b0e7825 */ /* 0x000fca00078e0220 */
[----:B------:R0:W5:Y:S02]  /*1530*/  @!P0 LDG.E.U16 R61, [R14.64] ;  /* 0x000000060e3d8981 */ /* 0x000164000c1e1500 */
[----:B0-----:R-:W-:Y:S02]  /*1540*/  PRMT R15, RZ, 0x7610, R15 ;  /* 0x00007610ff0f7816 */ /* 0x001fe4000000000f */
[----:B------:R-:W-:Y:S01]  /*1550*/  PRMT R14, RZ, 0x7610, R14 ;  /* 0x00007610ff0e7816 */ /* 0x000fe2000000000e */
[----:B--2---:R-:W-:Y:S04]  /*1560*/  STS.U16 [R49+0x800], R23 ;  /* 0x0008001731007388 */ /* 0x004fe80000000400 */
[----:B---3--:R0:W-:Y:S02]  /*1570*/  STS.U16 [R49+0x900], R34 ;  /* 0x0009002231007388 */ /* 0x0081e40000000400 */
[----:B0-----:R-:W-:-:S02]  /*1580*/  IMAD.MOV.U32 R34, RZ, RZ, R12 ;  /* 0x000000ffff227224 */ /* 0x001fc400078e000c */
[----:B----4-:R0:W-:Y:S02]  /*1590*/  STS.U16 [R49+0xa00], R36 ;  /* 0x000a002431007388 */ /* 0x0101e40000000400 */
[----:B------:R-:W-:-:S05]  /*15a0*/  IMAD.WIDE R12, R27, 0x2, R34 ;  /* 0x000000021b0c7825 */ /* 0x000fca00078e0222 */
[----:B------:R1:W2:Y:S01]  /*15b0*/  @!P0 LDG.E.U16 R21, [R12.64] ;  /* 0x000000060c158981 */ /* 0x0002a2000c1e1500 */
[--C-:B0-----:R-:W-:Y:S01]  /*15c0*/  IMAD.MOV.U32 R36, RZ, RZ, R20.reuse ;  /* 0x000000ffff247224 */ /* 0x101fe200078e0014 */
[----:B------:R-:W-:Y:S02]  /*15d0*/  PRMT R20, RZ, 0x7610, R20 ;  /* 0x00007610ff147816 */ /* 0x000fe40000000014 */
[----:B------:R0:W-:Y:S01]  /*15e0*/  STS.U16 [R49+0xb00], R22 ;  /* 0x000b001631007388 */ /* 0x0001e20000000400 */
[----:B-1----:R-:W-:-:S04]  /*15f0*/  IMAD.WIDE R12, R27, 0x2, R36 ;  /* 0x000000021b0c7825 */ /* 0x002fc800078e0224 */
[C---:B0-----:R-:W-:Y:S01]  /*1600*/  IMAD.WIDE R22, R27.reuse, 0x2, R38 ;  /* 0x000000021b167825 */ /* 0x041fe200078e0226 */
[----:B------:R0:W3:Y:S04]  /*1610*/  @!P0 LDG.E.U16 R20, [R12.64] ;  /* 0x000000060c148981 */ /* 0x0000e8000c1e1500 */
[----:B------:R1:W4:Y:S01]  /*1620*/  @!P0 LDG.E.U16 R15, [R22.64] ;  /* 0x00000006160f8981 */ /* 0x000322000c1e1500 */
[----:B0-----:R-:W-:Y:S01]  /*1630*/  IMAD.WIDE R12, R27, 0x2, R54 ;  /* 0x000000021b0c7825 */ /* 0x001fe200078e0236 */
[----:B-1----:R-:W-:-:S04]  /*1640*/  PRMT R23, RZ, 0x7610, R23 ;  /* 0x00007610ff177816 */ /* 0x002fc80000000017 */
[----:B------:R0:W2:Y:S02]  /*1650*/  @!P0 LDG.E.U16 R14, [R12.64] ;  /* 0x000000060c0e8981 */ /* 0x0000a4000c1e1500 */
[----:B0-----:R-:W-:-:S05]  /*1660*/  IMAD.WIDE R12, R27, 0x2, R56 ;  /* 0x000000021b0c7825 */ /* 0x001fca00078e0238 */
[----:B------:R-:W4:Y:S04]  /*1670*/  @!P0 LDG.E.U16 R23, [R12.64] ;  /* 0x000000060c178981 */ /* 0x000f28000c1e1500 */
[----:B-----5:R-:W-:Y:S04]  /*1680*/  STS.U16 [R49], R60 ;  /* 0x0000003c31007388 */ /* 0x020fe80000000400 */
[----:B------:R0:W-:Y:S01]  /*1690*/  STS.U16 [R49+0x200], R61 ;  /* 0x0002003d31007388 */ /* 0x0001e20000000400 */
[----:B------:R-:W-:-:S04]  /*16a0*/  IADD3 R40, R40, -0x1, RZ ;  /* 0xffffffff28287810 */ /* 0x000fc80007ffe0ff */
[----:B------:R-:W-:Y:S01]  /*16b0*/  ISETP.NE.U32.AND P0, PT, R40, RZ, PT ;  /* 0x000000ff2800720c */ /* 0x000fe20003f05070 */
[----:B------:R-:W-:Y:S01]  /*16c0*/  IMAD.WIDE R36, R41, 0x2, R36 ;  /* 0x0000000229247825 */ /* 0x000fe200078e0224 */
[----:B------:R-:W-:-:S03]  /*16d0*/  UIADD3 UR4, UR4, -0x20, URZ ;  /* 0xffffffe004047890 */ /* 0x000fc6000fffe03f */
[----:B------:R-:W-:-:S04]  /*16e0*/  IMAD.WIDE R34, R41, 0x2, R34 ;  /* 0x0000000229227825 */ /* 0x000fc800078e0222 */
[----:B------:R-:W-:-:S04]  /*16f0*/  IMAD.WIDE R30, R41, 0x2, R30 ;  /* 0x00000002291e7825 */ /* 0x000fc800078e021e */
[----:B------:R-:W-:-:S04]  /*1700*/  IMAD.WIDE R56, R41, 0x2, R56 ;  /* 0x0000000229387825 */ /* 0x000fc800078e0238 */
[----:B------:R-:W-:-:S04]  /*1710*/  IMAD.WIDE R54, R41, 0x2, R54 ;  /* 0x0000000229367825 */ /* 0x000fc800078e0236 */
[----:B------:R-:W-:-:S04]  /*1720*/  IMAD.WIDE R38, R41, 0x2, R38 ;  /* 0x0000000229267825 */ /* 0x000fc800078e0226 */
[----:B0-----:R-:W-:-:S04]  /*1730*/  IMAD.WIDE R60, R41, 0x2, R28 ;  /* 0x00000002293c7825 */ /* 0x001fc800078e021c */
[----:B------:R-:W-:Y:S01]  /*1740*/  IMAD.WIDE R58, R42, 0x2, R58 ;  /* 0x000000022a3a7825 */ /* 0x000fe200078e023a */
[----:B---3--:R-:W-:Y:S04]  /*1750*/  STS.U16 [R49+0x400], R20 ;  /* 0x0004001431007388 */ /* 0x008fe80000000400 */
[----:B--2---:R-:W-:Y:S04]  /*1760*/  STS.U16 [R49+0x600], R14 ;  /* 0x0006000e31007388 */ /* 0x004fe80000000400 */
[----:B------:R-:W-:Y:S04]  /*1770*/  STS.U16 [R52+0x100], R53 ;  /* 0x0001003534007388 */ /* 0x000fe80000000400 */
[----:B------:R-:W-:Y:S04]  /*1780*/  STS.U16 [R52+0x300], R21 ;  /* 0x0003001534007388 */ /* 0x000fe80000000400 */
[----:B----4-:R-:W-:Y:S04]  /*1790*/  STS.U16 [R52+0x500], R15 ;  /* 0x0005000f34007388 */ /* 0x010fe80000000400 */
[----:B------:R-:W-:Y:S04]  /*17a0*/  STS.U16 [R52+0x700], R23 ;  /* 0x0007001734007388 */ /* 0x000fe80000000400 */
[----:B------:R-:W-:Y:S06]  /*17b0*/  BAR.SYNC.DEFER_BLOCKING 0x0 ;  /* 0x0000000000007b1d */ /* 0x000fec0000010000 */
[----:B------:R-:W-:Y:S04]  /*17c0*/  LDSM.16.MT88.4 R20, [R11+0x800] ;  /* 0x000800000b14783b */ /* 0x000fe80000004200 */
[----:B------:R-:W0:Y:S02]  /*17d0*/  LDSM.16.M88.4 R12, [R9] ;  /* 0x00000000090c783b */ /* 0x000e240000000200 */
[----:B0-----:R-:W-:Y:S02]  /*17e0*/  HMMA.16816.F32.BF16 R16, R20, R12, R16 ;  /* 0x0000000c1410723c */ /* 0x001fe40000041810 */
[----:B------:R-:W0:Y:S05]  /*17f0*/  LDSM.16.MT88.4 R20, [R11+0xa00] ;  /* 0x000a00000b14783b */ /* 0x000e2a0000004200 */
[----:B------:R-:W-:Y:S11]  /*1800*/  IMAD.MOV.U32 R12, RZ, RZ, R34 ;  /* 0x000000ffff0c7224 */ /* 0x000ff600078e0022 */
[----:B------:R-:W-:Y:S06]  /*1810*/  @!UPT UIADD3 URZ, URZ, URZ, URZ ;  /* 0x0000003f3f3ff290 */ /* 0x000fec000fffe03f */
[----:B0-----:R-:W-:Y:S07]  /*1820*/  HMMA.16816.F32.BF16 R16, R20, R14, R16 ;  /* 0x0000000e1410723c */ /* 0x001fee0000041810 */
[----:B------:R-:W-:-:S04]  /*1830*/  IMAD.WIDE R14, R41, 0x2, R32 ;  /* 0x00000002290e7825 */ /* 0x000fc800078e0220 */
[----:B------:R-:W-:Y:S02]  /*1840*/  IMAD.MOV.U32 R13, RZ, RZ, R15 ;  /* 0x000000ffff0d7224 */ /* 0x000fe400078e000f */
[----:B------:R-:W-:Y:S02]  /*1850*/  IMAD.MOV.U32 R20, RZ, RZ, R36 ;  /* 0x000000ffff147224 */ /* 0x000fe400078e0024 */
[----:B------:R-:W-:Y:S02]  /*1860*/  IMAD.MOV.U32 R15, RZ, RZ, R30 ;  /* 0x000000ffff0f7224 */ /* 0x000fe400078e001e */
[----:B------:R-:W-:Y:S01]  /*1870*/  IMAD.MOV.U32 R21, RZ, RZ, R31 ;  /* 0x000000ffff157224 */ /* 0x000fe200078e001f */
[----:B------:R-:W-:Y:S05]  /*1880*/  @P0 BRA `(.L_x_1) ;  /* 0xfffffa5000000947 */ /* 0x000fea000383ffff */
[----:B------:R-:W-:-:S01]  /*1890*/  NOP ;  /* 0x0000000000007918 */ /* 0x000fc20000000000 */
[----:B------:R-:W-:Y:S02]  /*18a0*/  F2FP.BF16.PACK_AB R18, R19, R18 ;  /* 0x000000121312723e */ /* 0x000fe400000010ff */
[----:B------:R-:W-:Y:S02]  /*18b0*/  F2FP.BF16.PACK_AB R16, R17, R16 ;  /* 0x000000101110723e */ /* 0x000fe400000010ff */
.L_x_0:
[----:B------:R-:W-:Y:S01]  /*18c0*/  BAR.SYNC.DEFER_BLOCKING 0x0 ;  /* 0x0000000000007b1d */ /* 0x000fe20000010000 */
[----:B------:R-:W-:-:S02]  /*18d0*/  LOP3.LUT R7, R7, 0x80, RZ, 0xc0, !PT ;  /* 0x0000008007077812 */ /* 0x000fc400078ec0ff */
[----:B------:R-:W-:Y:S02]  /*18e0*/  LOP3.LUT R9, R6, 0x300, RZ, 0xc0, !PT ;  /* 0x0000030006097812 */ /* 0x000fe400078ec0ff */
[----:B------:R-:W-:Y:S02]  /*18f0*/  LOP3.LUT R6, R7, 0x1c, R0, 0xf8, !PT ;  /* 0x0000001c07067812 */ /* 0x000fe400078ef800 */
[----:B------:R-:W-:Y:S01]  /*1900*/  PRMT R12, R16, 0x7632, R12 ;  /* 0x00007632100c7816 */ /* 0x000fe2000000000c */
[----:B------:R-:W-:Y:S01]  /*1910*/  IMAD R9, R4, 0x4, R9 ;  /* 0x0000000404097824 */ /* 0x000fe200078e0209 */
[----:B------:R-:W-:Y:S02]  /*1920*/  LOP3.LUT R3, R6, 0x2, R3, 0xf8, !PT ;  /* 0x0000000206037812 */ /* 0x000fe400078ef803 */
[----:B------:R-:W-:Y:S02]  /*1930*/  PRMT R14, R18, 0x7632, R14 ;  /* 0x00007632120e7816 */ /* 0x000fe4000000000e */
[----:B------:R-:W-:-:S02]  /*1940*/  LOP3.LUT R8, R3, R8, RZ, 0xfc, !PT ;  /* 0x0000000803087212 */ /* 0x000fc400078efcff */
[----:B------:R-:W-:Y:S02]  /*1950*/  LOP3.LUT R11, R9, 0x60, R0, 0x78, !PT ;  /* 0x00000060090b7812 */ /* 0x000fe400078e7800 */
[C---:B------:R-:W-:Y:S02]  /*1960*/  LOP3.LUT R6, R8.reuse, 0x40, RZ, 0x3c, !PT ;  /* 0x0000004008067812 */ /* 0x040fe400078e3cff */
[C---:B------:R-:W-:Y:S02]  /*1970*/  LOP3.LUT R7, R8.reuse, 0x20, RZ, 0x3c, !PT ;  /* 0x0000002008077812 */ /* 0x040fe400078e3cff */
[----:B------:R-:W-:Y:S02]  /*1980*/  LOP3.LUT R9, R8, 0x60, RZ, 0x3c, !PT ;  /* 0x0000006008097812 */ /* 0x000fe400078e3cff */
[----:B------:R-:W-:Y:S01]  /*1990*/  ISETP.GE.AND P0, PT, R2, c[0x0][0x178], PT ;  /* 0x00005e0002007a0c */ /* 0x000fe20003f06270 */
[----:B------:R0:W-:Y:S01]  /*19a0*/  STS.U16 [R8], R16 ;  /* 0x0000001008007388 */ /* 0x0001e20000000400 */
[--C-:B------:R-:W-:Y:S01]  /*19b0*/  LOP3.LUT R0, R10, 0x18, R5.reuse, 0xfe, !PT ;  /* 0x000000180a007812 */ /* 0x100fe200078efe05 */
[----:B------:R-:W-:Y:S01]  /*19c0*/  IMAD R2, R2, c[0x0][0x194], RZ ;  /* 0x0000650002027a24 */ /* 0x000fe200078e02ff */
[C---:B------:R-:W-:Y:S01]  /*19d0*/  LOP3.LUT R4, R10.reuse, R5, RZ, 0xfc, !PT ;  /* 0x000000050a047212 */ /* 0x040fe200078efcff */
[----:B------:R-:W-:Y:S01]  /*19e0*/  STS.U16 [R6+0x200], R12 ;  /* 0x0002000c06007388 */ /* 0x000fe20000000400 */
[----:B------:R-:W-:-:S02]  /*19f0*/  LOP3.LUT R3, R10, 0x10, R5, 0xfe, !PT ;  /* 0x000000100a037812 */ /* 0x000fc400078efe05 */
[----:B------:R-:W-:Y:S01]  /*1a00*/  LOP3.LUT R5, R10, 0x8, R5, 0xfe, !PT ;  /* 0x000000080a057812 */ /* 0x000fe200078efe05 */
[----:B------:R1:W-:Y:S01]  /*1a10*/  STS.U16 [R7+0x100], R18 ;  /* 0x0001001207007388 */ /* 0x0003e20000000400 */
[----:B------:R-:W-:Y:S01]  /*1a20*/  ISETP.LT.AND P3, PT, R4, c[0x0][0x17c], !P0 ;  /* 0x00005f0004007a0c */ /* 0x000fe20004761270 */
[----:B------:R-:W-:Y:S01]  /*1a30*/  IMAD R10, R0, c[0x0][0x198], RZ ;  /* 0x00006600000a7a24 */ /* 0x000fe200078e02ff */
[----:B------:R-:W-:Y:S01]  /*1a40*/  ISETP.LT.AND P2, PT, R5, c[0x0][0x17c], !P0 ;  /* 0x00005f0005007a0c */ /* 0x000fe20004741270 */
[----:B------:R2:W-:Y:S04]  /*1a50*/  STS.U16 [R9+0x300], R14 ;  /* 0x0003000e09007388 */ /* 0x0005e80000000400 */
[----:B------:R-:W-:Y:S01]  /*1a60*/  BAR.SYNC.DEFER_BLOCKING 0x0 ;  /* 0x0000000000007b1d */ /* 0x000fe20000010000 */
[----:B0-----:R-:W-:Y:S01]  /*1a70*/  LEA R8, P4, R2, c[0x0][0x170], 0x1 ;  /* 0x00005c0002087a11 */ /* 0x001fe200078808ff */
[----:B-1----:R-:W-:Y:S01]  /*1a80*/  IMAD R7, R4, c[0x0][0x198], RZ ;  /* 0x0000660004077a24 */ /* 0x002fe200078e02ff */
[----:B------:R-:W-:Y:S01]  /*1a90*/  ISETP.LT.AND P1, PT, R3, c[0x0][0x17c], !P0 ;  /* 0x00005f0003007a0c */ /* 0x000fe20004721270 */
[----:B------:R-:W-:Y:S01]  /*1aa0*/  IMAD R5, R5, c[0x0][0x198], RZ ;  /* 0x0000660005057a24 */ /* 0x000fe200078e02ff */
[----:B------:R-:W-:Y:S01]  /*1ab0*/  LEA.HI.X.SX32 R12, R2, c[0x0][0x174], 0x1, P4 ;  /* 0x00005d00020c7a11 */ /* 0x000fe200020f0eff */
[----:B--2---:R-:W-:Y:S01]  /*1ac0*/  IMAD R9, R3, c[0x0][0x198], RZ ;  /* 0x0000660003097a24 */ /* 0x004fe200078e02ff */
[----:B------:R-:W-:-:S02]  /*1ad0*/  ISETP.LT.AND P0, PT, R0, c[0x0][0x17c], !P0 ;  /* 0x00005f0000007a0c */ /* 0x000fc40004701270 */
[-C--:B------:R-:W-:Y:S02]  /*1ae0*/  LEA R2, P4, R7, R8.reuse, 0x1 ;  /* 0x0000000807027211 */ /* 0x080fe400078808ff */
[-C--:B------:R-:W-:Y:S02]  /*1af0*/  LEA R4, P6, R5, R8.reuse, 0x1 ;  /* 0x0000000805047211 */ /* 0x080fe400078c08ff */
[----:B------:R-:W-:Y:S02]  /*1b00*/  LEA R6, P5, R9, R8, 0x1 ;  /* 0x0000000809067211 */ /* 0x000fe400078a08ff */
[-C--:B------:R-:W-:Y:S02]  /*1b10*/  LEA.HI.X.SX32 R3, R7, R12.reuse, 0x1, P4 ;  /* 0x0000000c07037211 */ /* 0x080fe400020f0eff */
[-C--:B------:R-:W-:Y:S02]  /*1b20*/  LEA.HI.X.SX32 R5, R5, R12.reuse, 0x1, P6 ;  /* 0x0000000c05057211 */ /* 0x080fe400030f0eff */
[----:B------:R-:W-:-:S02]  /*1b30*/  LEA.HI.X.SX32 R7, R9, R12, 0x1, P5 ;  /* 0x0000000c09077211 */ /* 0x000fc400028f0eff */
[C---:B------:R-:W-:Y:S01]  /*1b40*/  LEA R8, P4, R10.reuse, R8, 0x1 ;  /* 0x000000080a087211 */ /* 0x040fe200078808ff */
[----:B------:R-:W0:Y:S03]  /*1b50*/  LDS R13, [R11] ;  /* 0x000000000b0d7984 */ /* 0x000e260000000800 */
[----:B------:R-:W-:Y:S01]  /*1b60*/  LEA.HI.X.SX32 R9, R10, R12, 0x1, P4 ;  /* 0x0000000c0a097211 */ /* 0x000fe200020f0eff */
[----:B------:R-:W1:Y:S01]  /*1b70*/  LDS R15, [R11+0x80] ;  /* 0x000080000b0f7984 */ /* 0x000e620000000800 */
[----:B0-----:R-:W-:-:S03]  /*1b80*/  PRMT R0, R13, 0x7632, R0 ;  /* 0x000076320d007816 */ /* 0x001fc60000000000 */
[----:B------:R0:W-:Y:S04]  /*1b90*/  @P3 STG.E.U16 [R2.64], R13 ;  /* 0x0000000d02003986 */ /* 0x0001e8000c101506 */
[----:B------:R0:W-:Y:S04]  /*1ba0*/  @P2 STG.E.U16 [R4.64], R0 ;  /* 0x0000000004002986 */ /* 0x0001e8000c101506 */
[----:B-1----:R0:W-:Y:S01]  /*1bb0*/  @P1 STG.E.U16 [R6.64], R15 ;  /* 0x0000000f06001986 */ /* 0x0021e2000c101506 */
[----:B------:R-:W-:Y:S05]  /*1bc0*/  @!P0 EXIT ;  /* 0x000000000000894d */ /* 0x000fea0003800000 */
[----:B0-----:R-:W-:-:S05]  /*1bd0*/  PRMT R4, R15, 0x7632, R4 ;  /* 0x000076320f047816 */ /* 0x001fca0000000004 */
[----:B------:R-:W-:Y:S01]  /*1be0*/  STG.E.U16 [R8.64], R4 ;  /* 0x0000000408007986 */ /* 0x000fe2000c101506 */
[----:B------:R-:W-:Y:S05]  /*1bf0*/  EXIT ;  /* 0x000000000000794d */ /* 0x000fea0003800000 */
.L_x_2:
[----:B------:R-:W-:-:S00]  /*1c00*/  BRA `(.L_x_2) ;  /* 0xfffffff000007947 */ /* 0x000fc0000383ffff */
[----:B------:R-:W-:-:S00]  /*1c10*/  NOP ;  /* 0x0000000000007918 */ /* 0x000fc00000000000 */
        /* <DEDUP_REMOVED lines=14> */
.L_x_3:


//--------------------- .nv.shared.matmul_kernel  --------------------------
	.section	.nv.shared.matmul_kernel,"aw",@nobits
	.sectionflags	@""
	.align	16
